//
// Generated by NVIDIA NVVM Compiler
//
// Compiler Build ID: CL-36424714
// Cuda compilation tools, release 13.0, V13.0.88
// Based on NVVM 20.0.0
//

.version 9.0
.target sm_100
.address_size 64

	// .globl	_Z13findMaxKernelPfiS_Pi
.extern .shared .align 16 .b8 sdata[];
.extern .shared .align 16 .b8 shared[];

.visible .entry _Z13findMaxKernelPfiS_Pi(
	.param .u64 .ptr .align 1 _Z13findMaxKernelPfiS_Pi_param_0,
	.param .u32 _Z13findMaxKernelPfiS_Pi_param_1,
	.param .u64 .ptr .align 1 _Z13findMaxKernelPfiS_Pi_param_2,
	.param .u64 .ptr .align 1 _Z13findMaxKernelPfiS_Pi_param_3
)
{
	.reg .pred 	%p<10>;
	.reg .b32 	%r<26>;
	.reg .b32 	%f<9>;
	.reg .b64 	%rd<9>;

	ld.param.u64 	%rd1, [_Z13findMaxKernelPfiS_Pi_param_0];
	ld.param.u32 	%r11, [_Z13findMaxKernelPfiS_Pi_param_1];
	ld.param.u64 	%rd2, [_Z13findMaxKernelPfiS_Pi_param_2];
	ld.param.u64 	%rd3, [_Z13findMaxKernelPfiS_Pi_param_3];
	mov.u32 	%r25, %ntid.x;
	mov.u32 	%r2, %tid.x;
	mov.u32 	%r13, %ctaid.x;
	mad.lo.s32 	%r3, %r13, %r25, %r2;
	setp.ge.s32 	%p1, %r3, %r11;
	mov.f32 	%f8, 0fFF7FFFFF;
	mov.b32 	%r24, -1;
	@%p1 bra 	$L__BB0_2;
	cvta.to.global.u64 	%rd4, %rd1;
	mul.wide.s32 	%rd5, %r3, 4;
	add.s64 	%rd6, %rd4, %rd5;
	ld.global.f32 	%f8, [%rd6];
	mov.u32 	%r24, %r3;
$L__BB0_2:
	shl.b32 	%r14, %r25, 2;
	mov.u32 	%r15, sdata;
	add.s32 	%r5, %r15, %r14;
	shl.b32 	%r16, %r2, 2;
	add.s32 	%r6, %r15, %r16;
	st.shared.f32 	[%r6], %f8;
	add.s32 	%r7, %r5, %r16;
	st.shared.u32 	[%r7], %r24;
	bar.sync 	0;
	setp.lt.u32 	%p2, %r25, 2;
	@%p2 bra 	$L__BB0_7;
$L__BB0_3:
	mov.u32 	%r8, %r25;
	shr.u32 	%r25, %r8, 1;
	setp.ge.u32 	%p3, %r2, %r25;
	add.s32 	%r17, %r25, %r3;
	setp.ge.s32 	%p4, %r17, %r11;
	or.pred  	%p5, %p3, %p4;
	@%p5 bra 	$L__BB0_6;
	ld.shared.f32 	%f5, [%r6];
	shl.b32 	%r10, %r25, 2;
	add.s32 	%r18, %r6, %r10;
	ld.shared.f32 	%f3, [%r18];
	setp.geu.f32 	%p6, %f5, %f3;
	@%p6 bra 	$L__BB0_6;
	st.shared.f32 	[%r6], %f3;
	add.s32 	%r19, %r7, %r10;
	ld.shared.u32 	%r20, [%r19];
	st.shared.u32 	[%r7], %r20;
$L__BB0_6:
	bar.sync 	0;
	setp.gt.u32 	%p7, %r8, 3;
	@%p7 bra 	$L__BB0_3;
$L__BB0_7:
	setp.ne.s32 	%p8, %r2, 0;
	@%p8 bra 	$L__BB0_10;
	cvta.to.global.u64 	%rd7, %rd2;
	ld.shared.u32 	%r21, [sdata];
	atom.global.max.s32 	%r22, [%rd7], %r21;
	ld.global.f32 	%f6, [%rd7];
	mov.b32 	%f7, %r21;
	setp.neu.f32 	%p9, %f6, %f7;
	@%p9 bra 	$L__BB0_10;
	ld.shared.u32 	%r23, [%r5];
	cvta.to.global.u64 	%rd8, %rd3;
	st.global.u32 	[%rd8], %r23;
$L__BB0_10:
	ret;

}
	// .globl	_Z17bitonicSortKernelPfiii
.visible .entry _Z17bitonicSortKernelPfiii(
	.param .u64 .ptr .align 1 _Z17bitonicSortKernelPfiii_param_0,
	.param .u32 _Z17bitonicSortKernelPfiii_param_1,
	.param .u32 _Z17bitonicSortKernelPfiii_param_2,
	.param .u32 _Z17bitonicSortKernelPfiii_param_3
)
{
	.reg .pred 	%p<7>;
	.reg .b32 	%r<11>;
	.reg .b32 	%f<5>;
	.reg .b64 	%rd<11>;

	ld.param.u64 	%rd6, [_Z17bitonicSortKernelPfiii_param_0];
	ld.param.u32 	%r4, [_Z17bitonicSortKernelPfiii_param_1];
	ld.param.u32 	%r5, [_Z17bitonicSortKernelPfiii_param_2];
	ld.param.u32 	%r3, [_Z17bitonicSortKernelPfiii_param_3];
	cvta.to.global.u64 	%rd1, %rd6;
	mov.u32 	%r6, %ctaid.x;
	mov.u32 	%r7, %ntid.x;
	mov.u32 	%r8, %tid.x;
	mad.lo.s32 	%r1, %r6, %r7, %r8;
	xor.b32  	%r2, %r5, %r1;
	min.s32 	%r9, %r4, %r2;
	setp.le.s32 	%p1, %r9, %r1;
	setp.ge.s32 	%p2, %r2, %r4;
	or.pred  	%p3, %p2, %p1;
	@%p3 bra 	$L__BB1_6;
	and.b32  	%r10, %r3, %r1;
	setp.ne.s32 	%p4, %r10, 0;
	@%p4 bra 	$L__BB1_4;
	mul.wide.s32 	%rd9, %r1, 4;
	add.s64 	%rd2, %rd1, %rd9;
	ld.global.f32 	%f1, [%rd2];
	mul.wide.s32 	%rd10, %r2, 4;
	add.s64 	%rd3, %rd1, %rd10;
	ld.global.f32 	%f2, [%rd3];
	setp.geu.f32 	%p6, %f1, %f2;
	@%p6 bra 	$L__BB1_6;
	st.global.f32 	[%rd2], %f2;
	st.global.f32 	[%rd3], %f1;
	bra.uni 	$L__BB1_6;
$L__BB1_4:
	mul.wide.s32 	%rd7, %r1, 4;
	add.s64 	%rd4, %rd1, %rd7;
	ld.global.f32 	%f3, [%rd4];
	mul.wide.s32 	%rd8, %r2, 4;
	add.s64 	%rd5, %rd1, %rd8;
	ld.global.f32 	%f4, [%rd5];
	setp.leu.f32 	%p5, %f3, %f4;
	@%p5 bra 	$L__BB1_6;
	st.global.f32 	[%rd4], %f4;
	st.global.f32 	[%rd5], %f3;
$L__BB1_6:
	ret;

}
	// .globl	_Z18partialBitonicSortPfS_ii
.visible .entry _Z18partialBitonicSortPfS_ii(
	.param .u64 .ptr .align 1 _Z18partialBitonicSortPfS_ii_param_0,
	.param .u64 .ptr .align 1 _Z18partialBitonicSortPfS_ii_param_1,
	.param .u32 _Z18partialBitonicSortPfS_ii_param_2,
	.param .u32 _Z18partialBitonicSortPfS_ii_param_3
)
{
	.reg .pred 	%p<24>;
	.reg .b32 	%r<66>;
	.reg .b32 	%f<8>;
	.reg .b64 	%rd<11>;

	ld.param.u64 	%rd3, [_Z18partialBitonicSortPfS_ii_param_0];
	ld.param.u64 	%rd2, [_Z18partialBitonicSortPfS_ii_param_1];
	ld.param.u32 	%r27, [_Z18partialBitonicSortPfS_ii_param_2];
	ld.param.u32 	%r26, [_Z18partialBitonicSortPfS_ii_param_3];
	cvta.to.global.u64 	%rd1, %rd3;
	mov.u32 	%r1, %tid.x;
	mov.u32 	%r2, %nctaid.x;
	add.s32 	%r29, %r2, %r27;
	add.s32 	%r30, %r29, -1;
	div.u32 	%r31, %r30, %r2;
	mov.u32 	%r3, %ctaid.x;
	mul.lo.s32 	%r4, %r31, %r3;
	add.s32 	%r32, %r4, %r31;
	min.s32 	%r5, %r32, %r27;
	sub.s32 	%r33, %r5, %r4;
	min.s32 	%r34, %r26, %r33;
	setp.ge.s32 	%p1, %r1, %r34;
	add.s32 	%r35, %r4, %r1;
	setp.ge.s32 	%p2, %r35, %r27;
	shl.b32 	%r36, %r1, 2;
	mov.u32 	%r37, shared;
	add.s32 	%r7, %r37, %r36;
	or.pred  	%p3, %p1, %p2;
	@%p3 bra 	$L__BB2_2;
	mul.wide.s32 	%rd4, %r35, 4;
	add.s64 	%rd5, %rd1, %rd4;
	ld.global.f32 	%f4, [%rd5];
	st.shared.f32 	[%r7], %f4;
	bra.uni 	$L__BB2_4;
$L__BB2_2:
	setp.ge.s32 	%p4, %r1, %r26;
	@%p4 bra 	$L__BB2_4;
	mov.b32 	%r38, -8388609;
	st.shared.u32 	[%r7], %r38;
$L__BB2_4:
	bar.sync 	0;
	add.s32 	%r39, %r26, -1;
	shr.s32 	%r40, %r39, 1;
	or.b32  	%r41, %r40, %r39;
	shr.s32 	%r42, %r41, 2;
	or.b32  	%r43, %r42, %r41;
	shr.s32 	%r44, %r43, 4;
	or.b32  	%r45, %r44, %r43;
	shr.s32 	%r46, %r45, 8;
	or.b32  	%r47, %r46, %r45;
	shr.s32 	%r48, %r47, 16;
	or.b32  	%r8, %r48, %r47;
	setp.lt.s32 	%p5, %r8, 1;
	@%p5 bra 	$L__BB2_14;
	add.s32 	%r9, %r8, 1;
	mov.b32 	%r62, 2;
$L__BB2_6:
	shr.s32 	%r63, %r62, 1;
	setp.lt.s32 	%p6, %r63, 1;
	@%p6 bra 	$L__BB2_13;
	and.b32  	%r12, %r62, %r1;
$L__BB2_8:
	mov.u32 	%r13, %r63;
	setp.ge.s32 	%p7, %r1, %r26;
	@%p7 bra 	$L__BB2_12;
	xor.b32  	%r14, %r13, %r1;
	setp.ge.s32 	%p8, %r14, %r26;
	@%p8 bra 	$L__BB2_12;
	setp.eq.s32 	%p9, %r12, 0;
	ld.shared.f32 	%f5, [%r7];
	shl.b32 	%r50, %r14, 2;
	add.s32 	%r52, %r37, %r50;
	ld.shared.f32 	%f1, [%r52];
	setp.geu.f32 	%p10, %f5, %f1;
	setp.leu.f32 	%p11, %f5, %f1;
	selp.u32 	%r53, -1, 0, %p11;
	selp.u32 	%r54, -1, 0, %p10;
	selp.b32 	%r55, %r54, %r53, %p9;
	and.b32  	%r56, %r55, 1;
	setp.eq.b32 	%p12, %r56, 1;
	@%p12 bra 	$L__BB2_12;
	st.shared.f32 	[%r7], %f1;
$L__BB2_12:
	bar.sync 	0;
	shr.u32 	%r63, %r13, 1;
	setp.gt.u32 	%p13, %r13, 1;
	@%p13 bra 	$L__BB2_8;
$L__BB2_13:
	shl.b32 	%r62, %r62, 1;
	setp.le.s32 	%p14, %r62, %r9;
	@%p14 bra 	$L__BB2_6;
$L__BB2_14:
	add.s32 	%r64, %r4, %r26;
	setp.ge.s32 	%p15, %r64, %r5;
	@%p15 bra 	$L__BB2_23;
	shl.b32 	%r57, %r26, 2;
	add.s32 	%r18, %r37, %r57;
	add.s32 	%r19, %r26, -2;
$L__BB2_16:
	setp.ne.s32 	%p16, %r1, 0;
	@%p16 bra 	$L__BB2_22;
	mul.wide.s32 	%rd6, %r64, 4;
	add.s64 	%rd7, %rd1, %rd6;
	ld.global.f32 	%f2, [%rd7];
	ld.shared.f32 	%f6, [%r18+-4];
	setp.leu.f32 	%p17, %f2, %f6;
	@%p17 bra 	$L__BB2_22;
	setp.lt.s32 	%p18, %r26, 2;
	st.shared.f32 	[%r18+-4], %f2;
	@%p18 bra 	$L__BB2_22;
	mov.u32 	%r65, %r19;
$L__BB2_20:
	shl.b32 	%r59, %r65, 2;
	add.s32 	%r22, %r37, %r59;
	ld.shared.f32 	%f3, [%r22];
	setp.geu.f32 	%p19, %f3, %f2;
	@%p19 bra 	$L__BB2_22;
	st.shared.f32 	[%r22], %f2;
	st.shared.f32 	[%r22+4], %f3;
	add.s32 	%r23, %r65, -1;
	setp.ne.s32 	%p20, %r65, 0;
	mov.u32 	%r65, %r23;
	@%p20 bra 	$L__BB2_20;
$L__BB2_22:
	bar.sync 	0;
	add.s32 	%r64, %r64, 1;
	setp.lt.s32 	%p21, %r64, %r5;
	@%p21 bra 	$L__BB2_16;
$L__BB2_23:
	setp.ge.s32 	%p22, %r1, %r26;
	@%p22 bra 	$L__BB2_26;
	mad.lo.s32 	%r25, %r26, %r3, %r1;
	mul.lo.s32 	%r61, %r26, %r2;
	setp.ge.u32 	%p23, %r25, %r61;
	@%p23 bra 	$L__BB2_26;
	ld.shared.f32 	%f7, [%r7];
	cvta.to.global.u64 	%rd8, %rd2;
	mul.wide.u32 	%rd9, %r25, 4;
	add.s64 	%rd10, %rd8, %rd9;
	st.global.f32 	[%rd10], %f7;
$L__BB2_26:
	ret;

}
	// .globl	_Z9mergeTopKPfS_ii
.visible .entry _Z9mergeTopKPfS_ii(
	.param .u64 .ptr .align 1 _Z9mergeTopKPfS_ii_param_0,
	.param .u64 .ptr .align 1 _Z9mergeTopKPfS_ii_param_1,
	.param .u32 _Z9mergeTopKPfS_ii_param_2,
	.param .u32 _Z9mergeTopKPfS_ii_param_3
)
{
	.reg .pred 	%p<47>;
	.reg .b32 	%r<131>;
	.reg .b32 	%f<85>;
	.reg .b64 	%rd<9>;

	ld.param.u64 	%rd2, [_Z9mergeTopKPfS_ii_param_0];
	ld.param.u64 	%rd3, [_Z9mergeTopKPfS_ii_param_1];
	ld.param.u32 	%r38, [_Z9mergeTopKPfS_ii_param_2];
	ld.param.u32 	%r37, [_Z9mergeTopKPfS_ii_param_3];
	mov.u32 	%r1, %tid.x;
	mul.lo.s32 	%r2, %r37, %r38;
	shl.b32 	%r3, %r37, 5;
	min.s32 	%r39, %r2, %r3;
	setp.le.s32 	%p1, %r39, %r1;
	@%p1 bra 	$L__BB3_2;
	cvta.to.global.u64 	%rd4, %rd2;
	mul.wide.u32 	%rd5, %r1, 4;
	add.s64 	%rd6, %rd4, %rd5;
	ld.global.f32 	%f15, [%rd6];
	shl.b32 	%r40, %r1, 2;
	mov.u32 	%r41, shared;
	add.s32 	%r42, %r41, %r40;
	st.shared.f32 	[%r42], %f15;
$L__BB3_2:
	bar.sync 	0;
	setp.ge.s32 	%p2, %r1, %r37;
	@%p2 bra 	$L__BB3_23;
	cvta.to.global.u64 	%rd7, %rd3;
	mul.wide.u32 	%rd8, %r1, 4;
	add.s64 	%rd1, %rd7, %rd8;
	and.b32  	%r5, %r39, 15;
	add.s32 	%r6, %r5, -1;
	and.b32  	%r7, %r39, 7;
	add.s32 	%r8, %r7, -1;
	and.b32  	%r9, %r39, 2147483632;
	and.b32  	%r10, %r39, 3;
	mov.b32 	%r117, 0;
$L__BB3_4:
	setp.ne.s32 	%p3, %r1, %r117;
	@%p3 bra 	$L__BB3_22;
	setp.lt.s32 	%p4, %r39, 1;
	mov.b32 	%r130, -1;
	mov.f32 	%f84, 0fFF7FFFFF;
	@%p4 bra 	$L__BB3_20;
	setp.lt.u32 	%p5, %r39, 16;
	mov.f32 	%f84, 0fFF7FFFFF;
	mov.b32 	%r130, -1;
	mov.b32 	%r125, 0;
	@%p5 bra 	$L__BB3_9;
	mov.u32 	%r51, shared;
	add.s32 	%r118, %r51, 32;
	mov.f32 	%f84, 0fFF7FFFFF;
	mov.b32 	%r130, -1;
	mov.b32 	%r119, 0;
$L__BB3_8:
	.pragma "nounroll";
	ld.shared.v4.f32 	{%f20, %f21, %f22, %f23}, [%r118+-32];
	setp.gt.f32 	%p6, %f20, %f84;
	selp.f32 	%f24, %f20, %f84, %p6;
	selp.b32 	%r52, %r119, %r130, %p6;
	setp.gt.f32 	%p7, %f21, %f24;
	selp.f32 	%f25, %f21, %f24, %p7;
	add.s32 	%r53, %r119, 1;
	selp.b32 	%r54, %r53, %r52, %p7;
	setp.gt.f32 	%p8, %f22, %f25;
	selp.f32 	%f26, %f22, %f25, %p8;
	add.s32 	%r55, %r119, 2;
	selp.b32 	%r56, %r55, %r54, %p8;
	setp.gt.f32 	%p9, %f23, %f26;
	selp.f32 	%f27, %f23, %f26, %p9;
	add.s32 	%r57, %r119, 3;
	selp.b32 	%r58, %r57, %r56, %p9;
	ld.shared.v4.f32 	{%f28, %f29, %f30, %f31}, [%r118+-16];
	setp.gt.f32 	%p10, %f28, %f27;
	selp.f32 	%f32, %f28, %f27, %p10;
	add.s32 	%r59, %r119, 4;
	selp.b32 	%r60, %r59, %r58, %p10;
	setp.gt.f32 	%p11, %f29, %f32;
	selp.f32 	%f33, %f29, %f32, %p11;
	add.s32 	%r61, %r119, 5;
	selp.b32 	%r62, %r61, %r60, %p11;
	setp.gt.f32 	%p12, %f30, %f33;
	selp.f32 	%f34, %f30, %f33, %p12;
	add.s32 	%r63, %r119, 6;
	selp.b32 	%r64, %r63, %r62, %p12;
	setp.gt.f32 	%p13, %f31, %f34;
	selp.f32 	%f35, %f31, %f34, %p13;
	add.s32 	%r65, %r119, 7;
	selp.b32 	%r66, %r65, %r64, %p13;
	ld.shared.v4.f32 	{%f36, %f37, %f38, %f39}, [%r118];
	setp.gt.f32 	%p14, %f36, %f35;
	selp.f32 	%f40, %f36, %f35, %p14;
	add.s32 	%r67, %r119, 8;
	selp.b32 	%r68, %r67, %r66, %p14;
	setp.gt.f32 	%p15, %f37, %f40;
	selp.f32 	%f41, %f37, %f40, %p15;
	add.s32 	%r69, %r119, 9;
	selp.b32 	%r70, %r69, %r68, %p15;
	setp.gt.f32 	%p16, %f38, %f41;
	selp.f32 	%f42, %f38, %f41, %p16;
	add.s32 	%r71, %r119, 10;
	selp.b32 	%r72, %r71, %r70, %p16;
	setp.gt.f32 	%p17, %f39, %f42;
	selp.f32 	%f43, %f39, %f42, %p17;
	add.s32 	%r73, %r119, 11;
	selp.b32 	%r74, %r73, %r72, %p17;
	ld.shared.v4.f32 	{%f44, %f45, %f46, %f47}, [%r118+16];
	setp.gt.f32 	%p18, %f44, %f43;
	selp.f32 	%f48, %f44, %f43, %p18;
	add.s32 	%r75, %r119, 12;
	selp.b32 	%r76, %r75, %r74, %p18;
	setp.gt.f32 	%p19, %f45, %f48;
	selp.f32 	%f49, %f45, %f48, %p19;
	add.s32 	%r77, %r119, 13;
	selp.b32 	%r78, %r77, %r76, %p19;
	setp.gt.f32 	%p20, %f46, %f49;
	selp.f32 	%f50, %f46, %f49, %p20;
	add.s32 	%r79, %r119, 14;
	selp.b32 	%r80, %r79, %r78, %p20;
	setp.gt.f32 	%p21, %f47, %f50;
	selp.f32 	%f84, %f47, %f50, %p21;
	add.s32 	%r81, %r119, 15;
	selp.b32 	%r130, %r81, %r80, %p21;
	add.s32 	%r118, %r118, 64;
	add.s32 	%r119, %r119, 16;
	setp.ne.s32 	%p22, %r119, %r9;
	mov.u32 	%r125, %r9;
	@%p22 bra 	$L__BB3_8;
$L__BB3_9:
	setp.eq.s32 	%p23, %r5, 0;
	@%p23 bra 	$L__BB3_20;
	setp.lt.u32 	%p24, %r6, 7;
	@%p24 bra 	$L__BB3_12;
	shl.b32 	%r83, %r125, 2;
	mov.u32 	%r84, shared;
	add.s32 	%r85, %r84, %r83;
	ld.shared.f32 	%f52, [%r85];
	setp.gt.f32 	%p25, %f52, %f84;
	selp.f32 	%f53, %f52, %f84, %p25;
	selp.b32 	%r86, %r125, %r130, %p25;
	add.s32 	%r87, %r125, 1;
	ld.shared.f32 	%f54, [%r85+4];
	setp.gt.f32 	%p26, %f54, %f53;
	selp.f32 	%f55, %f54, %f53, %p26;
	selp.b32 	%r88, %r87, %r86, %p26;
	add.s32 	%r89, %r125, 2;
	ld.shared.f32 	%f56, [%r85+8];
	setp.gt.f32 	%p27, %f56, %f55;
	selp.f32 	%f57, %f56, %f55, %p27;
	selp.b32 	%r90, %r89, %r88, %p27;
	add.s32 	%r91, %r125, 3;
	ld.shared.f32 	%f58, [%r85+12];
	setp.gt.f32 	%p28, %f58, %f57;
	selp.f32 	%f59, %f58, %f57, %p28;
	selp.b32 	%r92, %r91, %r90, %p28;
	add.s32 	%r93, %r125, 4;
	ld.shared.f32 	%f60, [%r85+16];
	setp.gt.f32 	%p29, %f60, %f59;
	selp.f32 	%f61, %f60, %f59, %p29;
	selp.b32 	%r94, %r93, %r92, %p29;
	add.s32 	%r95, %r125, 5;
	ld.shared.f32 	%f62, [%r85+20];
	setp.gt.f32 	%p30, %f62, %f61;
	selp.f32 	%f63, %f62, %f61, %p30;
	selp.b32 	%r96, %r95, %r94, %p30;
	add.s32 	%r97, %r125, 6;
	ld.shared.f32 	%f64, [%r85+24];
	setp.gt.f32 	%p31, %f64, %f63;
	selp.f32 	%f65, %f64, %f63, %p31;
	selp.b32 	%r98, %r97, %r96, %p31;
	add.s32 	%r99, %r125, 7;
	ld.shared.f32 	%f66, [%r85+28];
	setp.gt.f32 	%p32, %f66, %f65;
	selp.f32 	%f84, %f66, %f65, %p32;
	selp.b32 	%r130, %r99, %r98, %p32;
	add.s32 	%r125, %r125, 8;
$L__BB3_12:
	setp.eq.s32 	%p33, %r7, 0;
	@%p33 bra 	$L__BB3_20;
	setp.lt.u32 	%p34, %r8, 3;
	@%p34 bra 	$L__BB3_15;
	shl.b32 	%r101, %r125, 2;
	mov.u32 	%r102, shared;
	add.s32 	%r103, %r102, %r101;
	ld.shared.f32 	%f68, [%r103];
	setp.gt.f32 	%p35, %f68, %f84;
	selp.f32 	%f69, %f68, %f84, %p35;
	selp.b32 	%r104, %r125, %r130, %p35;
	add.s32 	%r105, %r125, 1;
	ld.shared.f32 	%f70, [%r103+4];
	setp.gt.f32 	%p36, %f70, %f69;
	selp.f32 	%f71, %f70, %f69, %p36;
	selp.b32 	%r106, %r105, %r104, %p36;
	add.s32 	%r107, %r125, 2;
	ld.shared.f32 	%f72, [%r103+8];
	setp.gt.f32 	%p37, %f72, %f71;
	selp.f32 	%f73, %f72, %f71, %p37;
	selp.b32 	%r108, %r107, %r106, %p37;
	add.s32 	%r109, %r125, 3;
	ld.shared.f32 	%f74, [%r103+12];
	setp.gt.f32 	%p38, %f74, %f73;
	selp.f32 	%f84, %f74, %f73, %p38;
	selp.b32 	%r130, %r109, %r108, %p38;
	add.s32 	%r125, %r125, 4;
$L__BB3_15:
	setp.eq.s32 	%p39, %r10, 0;
	@%p39 bra 	$L__BB3_20;
	setp.eq.s32 	%p40, %r10, 1;
	shl.b32 	%r110, %r125, 2;
	mov.u32 	%r111, shared;
	add.s32 	%r31, %r111, %r110;
	ld.shared.f32 	%f75, [%r31];
	setp.gt.f32 	%p41, %f75, %f84;
	selp.f32 	%f84, %f75, %f84, %p41;
	selp.b32 	%r130, %r125, %r130, %p41;
	@%p40 bra 	$L__BB3_20;
	setp.eq.s32 	%p42, %r10, 2;
	add.s32 	%r112, %r125, 1;
	ld.shared.f32 	%f76, [%r31+4];
	setp.gt.f32 	%p43, %f76, %f84;
	selp.f32 	%f84, %f76, %f84, %p43;
	selp.b32 	%r130, %r112, %r130, %p43;
	@%p42 bra 	$L__BB3_20;
	ld.shared.f32 	%f13, [%r31+8];
	setp.leu.f32 	%p44, %f13, %f84;
	@%p44 bra 	$L__BB3_20;
	add.s32 	%r130, %r125, 2;
	mov.f32 	%f84, %f13;
$L__BB3_20:
	st.global.f32 	[%rd1], %f84;
	setp.lt.s32 	%p45, %r130, 0;
	@%p45 bra 	$L__BB3_22;
	shl.b32 	%r113, %r130, 2;
	mov.u32 	%r114, shared;
	add.s32 	%r115, %r114, %r113;
	mov.b32 	%r116, -8388609;
	st.shared.u32 	[%r115], %r116;
$L__BB3_22:
	bar.sync 	0;
	add.s32 	%r117, %r117, 1;
	setp.ne.s32 	%p46, %r117, %r37;
	@%p46 bra 	$L__BB3_4;
$L__BB3_23:
	ret;

}
	// .globl	_Z10topKKernelPKfiiPf
.visible .entry _Z10topKKernelPKfiiPf(
	.param .u64 .ptr .align 1 _Z10topKKernelPKfiiPf_param_0,
	.param .u32 _Z10topKKernelPKfiiPf_param_1,
	.param .u32 _Z10topKKernelPKfiiPf_param_2,
	.param .u64 .ptr .align 1 _Z10topKKernelPKfiiPf_param_3
)
{
	.reg .pred 	%p<41>;
	.reg .b32 	%r<144>;
	.reg .b32 	%f<27>;
	.reg .b64 	%rd<15>;

	ld.param.u64 	%rd3, [_Z10topKKernelPKfiiPf_param_0];
	ld.param.u32 	%r56, [_Z10topKKernelPKfiiPf_param_1];
	ld.param.u32 	%r57, [_Z10topKKernelPKfiiPf_param_2];
	ld.param.u64 	%rd4, [_Z10topKKernelPKfiiPf_param_3];
	cvta.to.global.u64 	%rd1, %rd3;
	cvta.to.global.u64 	%rd2, %rd4;
	setp.gt.s32 	%p1, %r57, 1024;
	@%p1 bra 	$L__BB4_26;
	mov.u32 	%r97, %ctaid.x;
	setp.ne.s32 	%p22, %r97, 0;
	@%p22 bra 	$L__BB4_45;
	mov.u32 	%r1, %tid.x;
	setp.ge.s32 	%p23, %r1, %r57;
	shl.b32 	%r98, %r1, 2;
	mov.u32 	%r99, shared;
	add.s32 	%r2, %r99, %r98;
	@%p23 bra 	$L__BB4_4;
	mov.b32 	%r100, -8388609;
	st.shared.u32 	[%r2], %r100;
$L__BB4_4:
	bar.sync 	0;
	setp.ne.s32 	%p24, %r1, 0;
	setp.lt.s32 	%p25, %r56, 1;
	or.pred  	%p26, %p24, %p25;
	@%p26 bra 	$L__BB4_13;
	setp.lt.s32 	%p27, %r57, 1;
	add.s32 	%r3, %r57, -1;
	@%p27 bra 	$L__BB4_13;
	add.s32 	%r4, %r57, -2;
	mov.b32 	%r126, 0;
$L__BB4_7:
	mul.wide.u32 	%rd11, %r126, 4;
	add.s64 	%rd12, %rd1, %rd11;
	ld.global.f32 	%f1, [%rd12];
	mov.b32 	%r6, 0;
$L__BB4_8:
	shl.b32 	%r103, %r6, 2;
	add.s32 	%r7, %r99, %r103;
	ld.shared.f32 	%f10, [%r7];
	setp.gt.f32 	%p28, %f1, %f10;
	@%p28 bra 	$L__BB4_10;
	add.s32 	%r6, %r6, 1;
	setp.eq.s32 	%p29, %r6, %r57;
	@%p29 bra 	$L__BB4_12;
	bra.uni 	$L__BB4_8;
$L__BB4_10:
	setp.gt.s32 	%p30, %r3, %r6;
	@%p30 bra 	$L__BB4_15;
$L__BB4_11:
	st.shared.f32 	[%r7], %f1;
$L__BB4_12:
	add.s32 	%r126, %r126, 1;
	setp.eq.s32 	%p39, %r126, %r56;
	@%p39 bra 	$L__BB4_13;
	bra.uni 	$L__BB4_7;
$L__BB4_13:
	setp.ge.s32 	%p40, %r1, %r57;
	bar.sync 	0;
	@%p40 bra 	$L__BB4_45;
	ld.shared.f32 	%f26, [%r2];
	mul.wide.u32 	%rd13, %r1, 4;
	add.s64 	%rd14, %rd2, %rd13;
	st.global.f32 	[%rd14], %f26;
	bra.uni 	$L__BB4_45;
$L__BB4_15:
	sub.s32 	%r16, %r3, %r6;
	sub.s32 	%r105, %r4, %r6;
	and.b32  	%r17, %r16, 7;
	setp.lt.u32 	%p31, %r105, 7;
	mov.u32 	%r131, %r3;
	mov.u32 	%r132, %r57;
	@%p31 bra 	$L__BB4_18;
	and.b32  	%r18, %r16, -8;
	mov.b32 	%r130, 0;
	mov.u32 	%r131, %r3;
	mov.u32 	%r132, %r57;
$L__BB4_17:
	.pragma "nounroll";
	shl.b32 	%r107, %r132, 2;
	add.s32 	%r109, %r99, %r107;
	ld.shared.f32 	%f11, [%r109+-8];
	st.shared.f32 	[%r109+-4], %f11;
	ld.shared.f32 	%f12, [%r109+-12];
	st.shared.f32 	[%r109+-8], %f12;
	ld.shared.f32 	%f13, [%r109+-16];
	st.shared.f32 	[%r109+-12], %f13;
	ld.shared.f32 	%f14, [%r109+-20];
	st.shared.f32 	[%r109+-16], %f14;
	ld.shared.f32 	%f15, [%r109+-24];
	st.shared.f32 	[%r109+-20], %f15;
	ld.shared.f32 	%f16, [%r109+-28];
	st.shared.f32 	[%r109+-24], %f16;
	add.s32 	%r132, %r131, -7;
	ld.shared.f32 	%f17, [%r109+-32];
	st.shared.f32 	[%r109+-28], %f17;
	add.s32 	%r131, %r131, -8;
	ld.shared.f32 	%f18, [%r109+-36];
	st.shared.f32 	[%r109+-32], %f18;
	add.s32 	%r130, %r130, 8;
	setp.eq.s32 	%p32, %r130, %r18;
	@%p32 bra 	$L__BB4_18;
	bra.uni 	$L__BB4_17;
$L__BB4_18:
	setp.eq.s32 	%p33, %r17, 0;
	@%p33 bra 	$L__BB4_11;
	and.b32  	%r21, %r16, 3;
	setp.lt.u32 	%p34, %r17, 4;
	@%p34 bra 	$L__BB4_21;
	shl.b32 	%r110, %r132, 2;
	add.s32 	%r112, %r99, %r110;
	ld.shared.f32 	%f19, [%r112+-8];
	shl.b32 	%r113, %r131, 2;
	add.s32 	%r114, %r99, %r113;
	st.shared.f32 	[%r114], %f19;
	ld.shared.f32 	%f20, [%r114+-8];
	st.shared.f32 	[%r114+-4], %f20;
	add.s32 	%r132, %r131, -3;
	ld.shared.f32 	%f21, [%r114+-12];
	st.shared.f32 	[%r114+-8], %f21;
	add.s32 	%r131, %r131, -4;
	ld.shared.f32 	%f22, [%r114+-16];
	st.shared.f32 	[%r114+-12], %f22;
$L__BB4_21:
	setp.eq.s32 	%p35, %r21, 0;
	@%p35 bra 	$L__BB4_11;
	setp.eq.s32 	%p36, %r21, 1;
	@%p36 bra 	$L__BB4_24;
	shl.b32 	%r115, %r132, 2;
	add.s32 	%r117, %r99, %r115;
	ld.shared.f32 	%f23, [%r117+-8];
	shl.b32 	%r118, %r131, 2;
	add.s32 	%r119, %r99, %r118;
	st.shared.f32 	[%r119], %f23;
	add.s32 	%r132, %r131, -1;
	add.s32 	%r131, %r131, -2;
	ld.shared.f32 	%f24, [%r119+-8];
	st.shared.f32 	[%r119+-4], %f24;
$L__BB4_24:
	and.b32  	%r120, %r16, 1;
	setp.eq.b32 	%p37, %r120, 1;
	not.pred 	%p38, %p37;
	@%p38 bra 	$L__BB4_11;
	shl.b32 	%r121, %r132, 2;
	add.s32 	%r123, %r99, %r121;
	ld.shared.f32 	%f25, [%r123+-8];
	shl.b32 	%r124, %r131, 2;
	add.s32 	%r125, %r99, %r124;
	st.shared.f32 	[%r125], %f25;
	bra.uni 	$L__BB4_11;
$L__BB4_26:
	mov.u32 	%r30, %tid.x;
	mov.u32 	%r31, %ntid.x;
	add.s32 	%r58, %r31, %r56;
	add.s32 	%r59, %r58, -1;
	div.u32 	%r32, %r59, %r31;
	setp.lt.s32 	%p2, %r32, 1;
	mul.lo.s32 	%r33, %r32, %r30;
	setp.ge.s32 	%p3, %r33, %r56;
	or.pred  	%p4, %p2, %p3;
	@%p4 bra 	$L__BB4_33;
	not.b32 	%r61, %r33;
	add.s32 	%r62, %r56, %r61;
	add.s32 	%r63, %r32, -1;
	min.u32 	%r64, %r62, %r63;
	add.s32 	%r34, %r64, 1;
	and.b32  	%r35, %r34, 3;
	setp.lt.u32 	%p5, %r64, 3;
	mov.b32 	%r139, 0;
	@%p5 bra 	$L__BB4_30;
	and.b32  	%r139, %r34, -4;
	mov.b32 	%r137, 0;
$L__BB4_29:
	add.s32 	%r66, %r137, %r33;
	mul.wide.u32 	%rd5, %r66, 4;
	add.s64 	%rd6, %rd1, %rd5;
	ld.global.f32 	%f4, [%rd6];
	shl.b32 	%r67, %r66, 2;
	mov.u32 	%r68, shared;
	add.s32 	%r69, %r68, %r67;
	st.shared.f32 	[%r69], %f4;
	ld.global.f32 	%f5, [%rd6+4];
	st.shared.f32 	[%r69+4], %f5;
	ld.global.f32 	%f6, [%rd6+8];
	st.shared.f32 	[%r69+8], %f6;
	ld.global.f32 	%f7, [%rd6+12];
	st.shared.f32 	[%r69+12], %f7;
	add.s32 	%r137, %r137, 4;
	setp.ne.s32 	%p6, %r137, %r139;
	@%p6 bra 	$L__BB4_29;
$L__BB4_30:
	setp.eq.s32 	%p7, %r35, 0;
	@%p7 bra 	$L__BB4_33;
	mov.b32 	%r140, 0;
	mov.u32 	%r73, shared;
$L__BB4_32:
	.pragma "nounroll";
	add.s32 	%r71, %r139, %r33;
	mul.wide.u32 	%rd7, %r71, 4;
	add.s64 	%rd8, %rd1, %rd7;
	ld.global.f32 	%f8, [%rd8];
	shl.b32 	%r72, %r71, 2;
	add.s32 	%r74, %r73, %r72;
	st.shared.f32 	[%r74], %f8;
	add.s32 	%r139, %r139, 1;
	add.s32 	%r140, %r140, 1;
	setp.ne.s32 	%p8, %r140, %r35;
	@%p8 bra 	$L__BB4_32;
$L__BB4_33:
	bar.sync 	0;
	add.s32 	%r75, %r56, -1;
	shr.s32 	%r76, %r75, 1;
	or.b32  	%r77, %r76, %r75;
	shr.s32 	%r78, %r77, 2;
	or.b32  	%r79, %r78, %r77;
	shr.s32 	%r80, %r79, 4;
	or.b32  	%r81, %r80, %r79;
	shr.s32 	%r82, %r81, 8;
	or.b32  	%r83, %r82, %r81;
	shr.s32 	%r84, %r83, 16;
	or.b32  	%r44, %r84, %r83;
	setp.lt.s32 	%p9, %r44, 1;
	@%p9 bra 	$L__BB4_44;
	add.s32 	%r45, %r44, 1;
	mov.b32 	%r141, 2;
$L__BB4_35:
	shr.s32 	%r142, %r141, 1;
	setp.lt.s32 	%p10, %r142, 1;
	@%p10 bra 	$L__BB4_43;
$L__BB4_36:
	setp.ge.s32 	%p11, %r30, %r56;
	@%p11 bra 	$L__BB4_42;
	mov.u32 	%r143, %r30;
$L__BB4_38:
	xor.b32  	%r50, %r143, %r142;
	setp.ge.s32 	%p12, %r50, %r56;
	setp.le.s32 	%p13, %r50, %r143;
	or.pred  	%p14, %p12, %p13;
	@%p14 bra 	$L__BB4_41;
	and.b32  	%r86, %r143, %r141;
	setp.eq.s32 	%p15, %r86, 0;
	shl.b32 	%r87, %r143, 2;
	mov.u32 	%r88, shared;
	add.s32 	%r51, %r88, %r87;
	ld.shared.f32 	%f2, [%r51];
	shl.b32 	%r89, %r50, 2;
	add.s32 	%r52, %r88, %r89;
	ld.shared.f32 	%f3, [%r52];
	setp.geu.f32 	%p16, %f2, %f3;
	setp.leu.f32 	%p17, %f2, %f3;
	selp.u32 	%r90, -1, 0, %p17;
	selp.u32 	%r91, -1, 0, %p16;
	selp.b32 	%r92, %r91, %r90, %p15;
	and.b32  	%r93, %r92, 1;
	setp.eq.b32 	%p18, %r93, 1;
	@%p18 bra 	$L__BB4_41;
	st.shared.f32 	[%r51], %f3;
	st.shared.f32 	[%r52], %f2;
$L__BB4_41:
	add.s32 	%r143, %r143, %r31;
	setp.lt.s32 	%p19, %r143, %r56;
	@%p19 bra 	$L__BB4_38;
$L__BB4_42:
	bar.sync 	0;
	shr.u32 	%r54, %r142, 1;
	setp.gt.u32 	%p20, %r142, 1;
	mov.u32 	%r142, %r54;
	@%p20 bra 	$L__BB4_36;
$L__BB4_43:
	shl.b32 	%r141, %r141, 1;
	setp.le.s32 	%p21, %r141, %r45;
	@%p21 bra 	$L__BB4_35;
$L__BB4_44:
	shl.b32 	%r94, %r30, 2;
	mov.u32 	%r95, shared;
	add.s32 	%r96, %r95, %r94;
	ld.shared.f32 	%f9, [%r96];
	mul.wide.u32 	%rd9, %r30, 4;
	add.s64 	%rd10, %rd2, %rd9;
	st.global.f32 	[%rd10], %f9;
$L__BB4_45:
	ret;

}
	// .globl	_Z16largeBitonicSortPfiii
.visible .entry _Z16largeBitonicSortPfiii(
	.param .u64 .ptr .align 1 _Z16largeBitonicSortPfiii_param_0,
	.param .u32 _Z16largeBitonicSortPfiii_param_1,
	.param .u32 _Z16largeBitonicSortPfiii_param_2,
	.param .u32 _Z16largeBitonicSortPfiii_param_3
)
{
	.reg .pred 	%p<7>;
	.reg .b32 	%r<11>;
	.reg .b32 	%f<5>;
	.reg .b64 	%rd<11>;

	ld.param.u64 	%rd6, [_Z16largeBitonicSortPfiii_param_0];
	ld.param.u32 	%r4, [_Z16largeBitonicSortPfiii_param_1];
	ld.param.u32 	%r5, [_Z16largeBitonicSortPfiii_param_2];
	ld.param.u32 	%r3, [_Z16largeBitonicSortPfiii_param_3];
	cvta.to.global.u64 	%rd1, %rd6;
	mov.u32 	%r6, %ctaid.x;
	mov.u32 	%r7, %ntid.x;
	mov.u32 	%r8, %tid.x;
	mad.lo.s32 	%r1, %r6, %r7, %r8;
	xor.b32  	%r2, %r5, %r1;
	min.s32 	%r9, %r4, %r2;
	setp.le.s32 	%p1, %r9, %r1;
	setp.ge.s32 	%p2, %r2, %r4;
	or.pred  	%p3, %p2, %p1;
	@%p3 bra 	$L__BB5_6;
	and.b32  	%r10, %r3, %r1;
	setp.ne.s32 	%p4, %r10, 0;
	@%p4 bra 	$L__BB5_4;
	mul.wide.s32 	%rd9, %r1, 4;
	add.s64 	%rd2, %rd1, %rd9;
	ld.global.f32 	%f1, [%rd2];
	mul.wide.s32 	%rd10, %r2, 4;
	add.s64 	%rd3, %rd1, %rd10;
	ld.global.f32 	%f2, [%rd3];
	setp.geu.f32 	%p6, %f1, %f2;
	@%p6 bra 	$L__BB5_6;
	st.global.f32 	[%rd2], %f2;
	st.global.f32 	[%rd3], %f1;
	bra.uni 	$L__BB5_6;
$L__BB5_4:
	mul.wide.s32 	%rd7, %r1, 4;
	add.s64 	%rd4, %rd1, %rd7;
	ld.global.f32 	%f3, [%rd4];
	mul.wide.s32 	%rd8, %r2, 4;
	add.s64 	%rd5, %rd1, %rd8;
	ld.global.f32 	%f4, [%rd5];
	setp.leu.f32 	%p5, %f3, %f4;
	@%p5 bra 	$L__BB5_6;
	st.global.f32 	[%rd4], %f4;
	st.global.f32 	[%rd5], %f3;
$L__BB5_6:
	ret;

}


// ===== COMPILED SASS (sm_100) =====

	.target	sm_100

	.elftype	@"ET_EXEC"


//--------------------- .note.nv.tkinfo           --------------------------
	.section	.note.nv.tkinfo,"",@"SHT_NOTE"
	.sectionflags	@"SHF_NOTE_NV_TKINFO"
	.tkinfo
        /*0018*/ 	.word	0x00000002
        /*0030*/ 	.string	""
        /*0030*/ 	.string	"ptxas"
        /*0030*/ 	.string	"Cuda compilation tools, release 13.0, V13.0.88"
        /*0030*/ 	.string	"Build cuda_13.0.r13.0/compiler.36424714_0"
        /*0030*/ 	.string	"-arch sm_100 -m 64 "



//--------------------- .note.nv.cuinfo           --------------------------
	.section	.note.nv.cuinfo,"",@"SHT_NOTE"
	.sectionflags	@"SHF_NOTE_NV_CUINFO"
        /*0018*/ 	.short	0x0002
        /*001a*/ 	.short	0x0064
        /*001c*/ 	.short	0x0082
	.zero		2


//--------------------- .nv.info                  --------------------------
	.section	.nv.info,"",@"SHT_CUDA_INFO"
	.align	4


	//----- nvinfo : EIATTR_REGCOUNT
	.align		4
        /*0000*/ 	.byte	0x04, 0x2f
        /*0002*/ 	.short	(.L_1 - .L_0)
	.align		4
.L_0:
        /*0004*/ 	.word	index@(_Z13findMaxKernelPfiS_Pi)
        /*0008*/ 	.word	0x0000000e


	//----- nvinfo : EIATTR_FRAME_SIZE
	.align		4
.L_1:
        /*000c*/ 	.byte	0x04, 0x11
        /*000e*/ 	.short	(.L_3 - .L_2)
	.align		4
.L_2:
        /*0010*/ 	.word	index@(_Z13findMaxKernelPfiS_Pi)
        /*0014*/ 	.word	0x00000000


	//----- nvinfo : EIATTR_REGCOUNT
	.align		4
.L_3:
        /*0018*/ 	.byte	0x04, 0x2f
        /*001a*/ 	.short	(.L_5 - .L_4)
	.align		4
.L_4:
        /*001c*/ 	.word	index@(_Z17bitonicSortKernelPfiii)
        /*0020*/ 	.word	0x0000000c


	//----- nvinfo : EIATTR_FRAME_SIZE
	.align		4
.L_5:
        /*0024*/ 	.byte	0x04, 0x11
        /*0026*/ 	.short	(.L_7 - .L_6)
	.align		4
.L_6:
        /*0028*/ 	.word	index@(_Z17bitonicSortKernelPfiii)
        /*002c*/ 	.word	0x00000000


	//----- nvinfo : EIATTR_REGCOUNT
	.align		4
.L_7:
        /*0030*/ 	.byte	0x04, 0x2f
        /*0032*/ 	.short	(.L_9 - .L_8)
	.align		4
.L_8:
        /*0034*/ 	.word	index@(_Z18partialBitonicSortPfS_ii)
        /*0038*/ 	.word	0x0000000e


	//----- nvinfo : EIATTR_FRAME_SIZE
	.align		4
.L_9:
        /*003c*/ 	.byte	0x04, 0x11
        /*003e*/ 	.short	(.L_11 - .L_10)
	.align		4
.L_10:
        /*0040*/ 	.word	index@(_Z18partialBitonicSortPfS_ii)
        /*0044*/ 	.word	0x00000000


	//----- nvinfo : EIATTR_REGCOUNT
	.align		4
.L_11:
        /*0048*/ 	.byte	0x04, 0x2f
        /*004a*/ 	.short	(.L_13 - .L_12)
	.align		4
.L_12:
        /*004c*/ 	.word	index@(_Z9mergeTopKPfS_ii)
        /*0050*/ 	.word	0x00000018


	//----- nvinfo : EIATTR_FRAME_SIZE
	.align		4
.L_13:
        /*0054*/ 	.byte	0x04, 0x11
        /*0056*/ 	.short	(.L_15 - .L_14)
	.align		4
.L_14:
        /*0058*/ 	.word	index@(_Z9mergeTopKPfS_ii)
        /*005c*/ 	.word	0x00000000


	//----- nvinfo : EIATTR_REGCOUNT
	.align		4
.L_15:
        /*0060*/ 	.byte	0x04, 0x2f
        /*0062*/ 	.short	(.L_17 - .L_16)
	.align		4
.L_16:
        /*0064*/ 	.word	index@(_Z10topKKernelPKfiiPf)
        /*0068*/ 	.word	0x00000020


	//----- nvinfo : EIATTR_FRAME_SIZE
	.align		4
.L_17:
        /*006c*/ 	.byte	0x04, 0x11
        /*006e*/ 	.short	(.L_19 - .L_18)
	.align		4
.L_18:
        /*0070*/ 	.word	index@(_Z10topKKernelPKfiiPf)
        /*0074*/ 	.word	0x00000000


	//----- nvinfo : EIATTR_REGCOUNT
	.align		4
.L_19:
        /*0078*/ 	.byte	0x04, 0x2f
        /*007a*/ 	.short	(.L_21 - .L_20)
	.align		4
.L_20:
        /*007c*/ 	.word	index@(_Z16largeBitonicSortPfiii)
        /*0080*/ 	.word	0x0000000c


	//----- nvinfo : EIATTR_FRAME_SIZE
	.align		4
.L_21:
        /*0084*/ 	.byte	0x04, 0x11
        /*0086*/ 	.short	(.L_23 - .L_22)
	.align		4
.L_22:
        /*0088*/ 	.word	index@(_Z16largeBitonicSortPfiii)
        /*008c*/ 	.word	0x00000000


	//----- nvinfo : EIATTR_MIN_STACK_SIZE
	.align		4
.L_23:
        /*0090*/ 	.byte	0x04, 0x12
        /*0092*/ 	.short	(.L_25 - .L_24)
	.align		4
.L_24:
        /*0094*/ 	.word	index@(_Z16largeBitonicSortPfiii)
        /*0098*/ 	.word	0x00000000


	//----- nvinfo : EIATTR_MIN_STACK_SIZE
	.align		4
.L_25:
        /*009c*/ 	.byte	0x04, 0x12
        /*009e*/ 	.short	(.L_27 - .L_26)
	.align		4
.L_26:
        /*00a0*/ 	.word	index@(_Z10topKKernelPKfiiPf)
        /*00a4*/ 	.word	0x00000000


	//----- nvinfo : EIATTR_MIN_STACK_SIZE
	.align		4
.L_27:
        /*00a8*/ 	.byte	0x04, 0x12
        /*00aa*/ 	.short	(.L_29 - .L_28)
	.align		4
.L_28:
        /*00ac*/ 	.word	index@(_Z9mergeTopKPfS_ii)
        /*00b0*/ 	.word	0x00000000


	//----- nvinfo : EIATTR_MIN_STACK_SIZE
	.align		4
.L_29:
        /*00b4*/ 	.byte	0x04, 0x12
        /*00b6*/ 	.short	(.L_31 - .L_30)
	.align		4
.L_30:
        /*00b8*/ 	.word	index@(_Z18partialBitonicSortPfS_ii)
        /*00bc*/ 	.word	0x00000000


	//----- nvinfo : EIATTR_MIN_STACK_SIZE
	.align		4
.L_31:
        /*00c0*/ 	.byte	0x04, 0x12
        /*00c2*/ 	.short	(.L_33 - .L_32)
	.align		4
.L_32:
        /*00c4*/ 	.word	index@(_Z17bitonicSortKernelPfiii)
        /*00c8*/ 	.word	0x00000000


	//----- nvinfo : EIATTR_MIN_STACK_SIZE
	.align		4
.L_33:
        /*00cc*/ 	.byte	0x04, 0x12
        /*00ce*/ 	.short	(.L_35 - .L_34)
	.align		4
.L_34:
        /*00d0*/ 	.word	index@(_Z13findMaxKernelPfiS_Pi)
        /*00d4*/ 	.word	0x00000000
.L_35:


//--------------------- .nv.compat                --------------------------
	.section	.nv.compat,"",@"SHT_CUDA_COMPAT_INFO"
	.align	4
        /*0000*/ 	.byte	0x02, 0x09, 0x00, 0x00, 0x02, 0x02, 0x01, 0x00, 0x02, 0x05, 0x05, 0x00, 0x03, 0x07, 0x01, 0x01
        /*0010*/ 	.byte	0x02, 0x03, 0x00, 0x00, 0x02, 0x06, 0x01, 0x00, 0x04, 0x0b, 0x08, 0x00, 0x09, 0x00, 0x00, 0x00
        /*0020*/ 	.byte	0x00, 0x00, 0x00, 0x00


//--------------------- .nv.info._Z16largeBitonicSortPfiii --------------------------
	.section	.nv.info._Z16largeBitonicSortPfiii,"",@"SHT_CUDA_INFO"
	.sectionflags	@""
	.align	4


	//----- nvinfo : EIATTR_CUDA_API_VERSION
	.align		4
        /*0000*/ 	.byte	0x04, 0x37
        /*0002*/ 	.short	(.L_37 - .L_36)
.L_36:
        /*0004*/ 	.word	0x00000082


	//----- nvinfo : EIATTR_KPARAM_INFO
	.align		4
.L_37:
        /*0008*/ 	.byte	0x04, 0x17
        /*000a*/ 	.short	(.L_39 - .L_38)
.L_38:
        /*000c*/ 	.word	0x00000000
        /*0010*/ 	.short	0x0003
        /*0012*/ 	.short	0x0010
        /*0014*/ 	.byte	0x00, 0xf0, 0x11, 0x00


	//----- nvinfo : EIATTR_KPARAM_INFO
	.align		4
.L_39:
        /*0018*/ 	.byte	0x04, 0x17
        /*001a*/ 	.short	(.L_41 - .L_40)
.L_40:
        /*001c*/ 	.word	0x00000000
        /*0020*/ 	.short	0x0002
        /*0022*/ 	.short	0x000c
        /*0024*/ 	.byte	0x00, 0xf0, 0x11, 0x00


	//----- nvinfo : EIATTR_KPARAM_INFO
	.align		4
.L_41:
        /*0028*/ 	.byte	0x04, 0x17
        /*002a*/ 	.short	(.L_43 - .L_42)
.L_42:
        /*002c*/ 	.word	0x00000000
        /*0030*/ 	.short	0x0001
        /*0032*/ 	.short	0x0008
        /*0034*/ 	.byte	0x00, 0xf0, 0x11, 0x00


	//----- nvinfo : EIATTR_KPARAM_INFO
	.align		4
.L_43:
        /*0038*/ 	.byte	0x04, 0x17
        /*003a*/ 	.short	(.L_45 - .L_44)
.L_44:
        /*003c*/ 	.word	0x00000000
        /*0040*/ 	.short	0x0000
        /*0042*/ 	.short	0x0000
        /*0044*/ 	.byte	0x00, 0xf5, 0x21, 0x00


	//----- nvinfo : EIATTR_SPARSE_MMA_MASK
	.align		4
.L_45:
        /*0048*/ 	.byte	0x03, 0x50
        /*004a*/ 	.short	0x0000


	//----- nvinfo : EIATTR_MAXREG_COUNT
	.align		4
        /*004c*/ 	.byte	0x03, 0x1b
        /*004e*/ 	.short	0x00ff


	//----- nvinfo : EIATTR_MERCURY_ISA_VERSION
	.align		4
        /*0050*/ 	.byte	0x03, 0x5f
        /*0052*/ 	.short	0x0101


	//----- nvinfo : EIATTR_VRC_CTA_INIT_COUNT
	.align		4
        /*0054*/ 	.byte	0x02, 0x4a
	.zero		1
	.zero		1


	//----- nvinfo : EIATTR_EXIT_INSTR_OFFSETS
	.align		4
        /*0058*/ 	.byte	0x04, 0x1c
        /*005a*/ 	.short	(.L_47 - .L_46)


	//   ....[0]....
.L_46:
        /*005c*/ 	.word	0x000000a0


	//   ....[1]....
        /*0060*/ 	.word	0x00000150


	//   ....[2]....
        /*0064*/ 	.word	0x00000180


	//   ....[3]....
        /*0068*/ 	.word	0x000001f0


	//   ....[4]....
        /*006c*/ 	.word	0x00000220


	//----- nvinfo : EIATTR_CRS_STACK_SIZE
	.align		4
.L_47:
        /*0070*/ 	.byte	0x04, 0x1e
        /*0072*/ 	.short	(.L_49 - .L_48)
.L_48:
        /*0074*/ 	.word	0x00000000


	//----- nvinfo : EIATTR_CBANK_PARAM_SIZE
	.align		4
.L_49:
        /*0078*/ 	.byte	0x03, 0x19
        /*007a*/ 	.short	0x0014


	//----- nvinfo : EIATTR_PARAM_CBANK
	.align		4
        /*007c*/ 	.byte	0x04, 0x0a
        /*007e*/ 	.short	(.L_51 - .L_50)
	.align		4
.L_50:
        /*0080*/ 	.word	index@(.nv.constant0._Z16largeBitonicSortPfiii)
        /*0084*/ 	.short	0x0380
        /*0086*/ 	.short	0x0014


	//----- nvinfo : EIATTR_SW_WAR
	.align		4
.L_51:
        /*0088*/ 	.byte	0x04, 0x36
        /*008a*/ 	.short	(.L_53 - .L_52)
.L_52:
        /*008c*/ 	.word	0x00000008
.L_53:


//--------------------- .nv.info._Z10topKKernelPKfiiPf --------------------------
	.section	.nv.info._Z10topKKernelPKfiiPf,"",@"SHT_CUDA_INFO"
	.sectionflags	@""
	.align	4


	//----- nvinfo : EIATTR_CUDA_API_VERSION
	.align		4
        /*0000*/ 	.byte	0x04, 0x37
        /*0002*/ 	.short	(.L_55 - .L_54)
.L_54:
        /*0004*/ 	.word	0x00000082


	//----- nvinfo : EIATTR_KPARAM_INFO
	.align		4
.L_55:
        /*0008*/ 	.byte	0x04, 0x17
        /*000a*/ 	.short	(.L_57 - .L_56)
.L_56:
        /*000c*/ 	.word	0x00000000
        /*0010*/ 	.short	0x0003
        /*0012*/ 	.short	0x0010
        /*0014*/ 	.byte	0x00, 0xf5, 0x21, 0x00


	//----- nvinfo : EIATTR_KPARAM_INFO
	.align		4
.L_57:
        /*0018*/ 	.byte	0x04, 0x17
        /*001a*/ 	.short	(.L_59 - .L_58)
.L_58:
        /*001c*/ 	.word	0x00000000
        /*0020*/ 	.short	0x0002
        /*0022*/ 	.short	0x000c
        /*0024*/ 	.byte	0x00, 0xf0, 0x11, 0x00


	//----- nvinfo : EIATTR_KPARAM_INFO
	.align		4
.L_59:
        /*0028*/ 	.byte	0x04, 0x17
        /*002a*/ 	.short	(.L_61 - .L_60)
.L_60:
        /*002c*/ 	.word	0x00000000
        /*0030*/ 	.short	0x0001
        /*0032*/ 	.short	0x0008
        /*0034*/ 	.byte	0x00, 0xf0, 0x11, 0x00


	//----- nvinfo : EIATTR_KPARAM_INFO
	.align		4
.L_61:
        /*0038*/ 	.byte	0x04, 0x17
        /*003a*/ 	.short	(.L_63 - .L_62)
.L_62:
        /*003c*/ 	.word	0x00000000
        /*0040*/ 	.short	0x0000
        /*0042*/ 	.short	0x0000
        /*0044*/ 	.byte	0x00, 0xf5, 0x21, 0x00


	//----- nvinfo : EIATTR_SPARSE_MMA_MASK
	.align		4
.L_63:
        /*0048*/ 	.byte	0x03, 0x50
        /*004a*/ 	.short	0x0000


	//----- nvinfo : EIATTR_MAXREG_COUNT
	.align		4
        /*004c*/ 	.byte	0x03, 0x1b
        /*004e*/ 	.short	0x00ff


	//----- nvinfo : EIATTR_NUM_BARRIERS
	.align		4
        /*0050*/ 	.byte	0x02, 0x4c
        /*0052*/ 	.byte	0x01
	.zero		1


	//----- nvinfo : EIATTR_MERCURY_ISA_VERSION
	.align		4
        /*0054*/ 	.byte	0x03, 0x5f
        /*0056*/ 	.short	0x0101


	//----- nvinfo : EIATTR_VRC_CTA_INIT_COUNT
	.align		4
        /*0058*/ 	.byte	0x02, 0x4a
	.zero		1
	.zero		1


	//----- nvinfo : EIATTR_EXIT_INSTR_OFFSETS
	.align		4
        /*005c*/ 	.byte	0x04, 0x1c
        /*005e*/ 	.short	(.L_65 - .L_64)


	//   ....[0]....
.L_64:
        /*0060*/ 	.word	0x00000070


	//   ....[1]....
        /*0064*/ 	.word	0x00000790


	//   ....[2]....
        /*0068*/ 	.word	0x000007e0


	//   ....[3]....
        /*006c*/ 	.word	0x00001700


	//----- nvinfo : EIATTR_CRS_STACK_SIZE
	.align		4
.L_65:
        /*0070*/ 	.byte	0x04, 0x1e
        /*0072*/ 	.short	(.L_67 - .L_66)
.L_66:
        /*0074*/ 	.word	0x00000000


	//----- nvinfo : EIATTR_CBANK_PARAM_SIZE
	.align		4
.L_67:
        /*0078*/ 	.byte	0x03, 0x19
        /*007a*/ 	.short	0x0018


	//----- nvinfo : EIATTR_PARAM_CBANK
	.align		4
        /*007c*/ 	.byte	0x04, 0x0a
        /*007e*/ 	.short	(.L_69 - .L_68)
	.align		4
.L_68:
        /*0080*/ 	.word	index@(.nv.constant0._Z10topKKernelPKfiiPf)
        /*0084*/ 	.short	0x0380
        /*0086*/ 	.short	0x0018


	//----- nvinfo : EIATTR_SW_WAR
	.align		4
.L_69:
        /*0088*/ 	.byte	0x04, 0x36
        /*008a*/ 	.short	(.L_71 - .L_70)
.L_70:
        /*008c*/ 	.word	0x00000008
.L_71:


//--------------------- .nv.info._Z9mergeTopKPfS_ii --------------------------
	.section	.nv.info._Z9mergeTopKPfS_ii,"",@"SHT_CUDA_INFO"
	.sectionflags	@""
	.align	4


	//----- nvinfo : EIATTR_CUDA_API_VERSION
	.align		4
        /*0000*/ 	.byte	0x04, 0x37
        /*0002*/ 	.short	(.L_73 - .L_72)
.L_72:
        /*0004*/ 	.word	0x00000082


	//----- nvinfo : EIATTR_KPARAM_INFO
	.align		4
.L_73:
        /*0008*/ 	.byte	0x04, 0x17
        /*000a*/ 	.short	(.L_75 - .L_74)
.L_74:
        /*000c*/ 	.word	0x00000000
        /*0010*/ 	.short	0x0003
        /*0012*/ 	.short	0x0014
        /*0014*/ 	.byte	0x00, 0xf0, 0x11, 0x00


	//----- nvinfo : EIATTR_KPARAM_INFO
	.align		4
.L_75:
        /*0018*/ 	.byte	0x04, 0x17
        /*001a*/ 	.short	(.L_77 - .L_76)
.L_76:
        /*001c*/ 	.word	0x00000000
        /*0020*/ 	.short	0x0002
        /*0022*/ 	.short	0x0010
        /*0024*/ 	.byte	0x00, 0xf0, 0x11, 0x00


	//----- nvinfo : EIATTR_KPARAM_INFO
	.align		4
.L_77:
        /*0028*/ 	.byte	0x04, 0x17
        /*002a*/ 	.short	(.L_79 - .L_78)
.L_78:
        /*002c*/ 	.word	0x00000000
        /*0030*/ 	.short	0x0001
        /*0032*/ 	.short	0x0008
        /*0034*/ 	.byte	0x00, 0xf5, 0x21, 0x00


	//----- nvinfo : EIATTR_KPARAM_INFO
	.align		4
.L_79:
        /*0038*/ 	.byte	0x04, 0x17
        /*003a*/ 	.short	(.L_81 - .L_80)
.L_80:
        /*003c*/ 	.word	0x00000000
        /*0040*/ 	.short	0x0000
        /*0042*/ 	.short	0x0000
        /*0044*/ 	.byte	0x00, 0xf5, 0x21, 0x00


	//----- nvinfo : EIATTR_SPARSE_MMA_MASK
	.align		4
.L_81:
        /*0048*/ 	.byte	0x03, 0x50
        /*004a*/ 	.short	0x0000


	//----- nvinfo : EIATTR_MAXREG_COUNT
	.align		4
        /*004c*/ 	.byte	0x03, 0x1b
        /*004e*/ 	.short	0x00ff


	//----- nvinfo : EIATTR_NUM_BARRIERS
	.align		4
        /*0050*/ 	.byte	0x02, 0x4c
        /*0052*/ 	.byte	0x01
	.zero		1


	//----- nvinfo : EIATTR_MERCURY_ISA_VERSION
	.align		4
        /*0054*/ 	.byte	0x03, 0x5f
        /*0056*/ 	.short	0x0101


	//----- nvinfo : EIATTR_UNUSED_LOAD_BYTE_OFFSET
	.align		4
        /*0058*/ 	.byte	0x04, 0x44
        /*005a*/ 	.short	(.L_83 - .L_82)


	//   ....[0]....
.L_82:
        /*005c*/ 	.word	0x00000b00
        /*0060*/ 	.word	0x00000fff


	//----- nvinfo : EIATTR_VRC_CTA_INIT_COUNT
	.align		4
.L_83:
        /*0064*/ 	.byte	0x02, 0x4a
	.zero		1
	.zero		1


	//----- nvinfo : EIATTR_EXIT_INSTR_OFFSETS
	.align		4
        /*0068*/ 	.byte	0x04, 0x1c
        /*006a*/ 	.short	(.L_85 - .L_84)


	//   ....[0]....
.L_84:
        /*006c*/ 	.word	0x00000160


	//   ....[1]....
        /*0070*/ 	.word	0x00000c70


	//----- nvinfo : EIATTR_CRS_STACK_SIZE
	.align		4
.L_85:
        /*0074*/ 	.byte	0x04, 0x1e
        /*0076*/ 	.short	(.L_87 - .L_86)
.L_86:
        /*0078*/ 	.word	0x00000000


	//----- nvinfo : EIATTR_CBANK_PARAM_SIZE
	.align		4
.L_87:
        /*007c*/ 	.byte	0x03, 0x19
        /*007e*/ 	.short	0x0018


	//----- nvinfo : EIATTR_PARAM_CBANK
	.align		4
        /*0080*/ 	.byte	0x04, 0x0a
        /*0082*/ 	.short	(.L_89 - .L_88)
	.align		4
.L_88:
        /*0084*/ 	.word	index@(.nv.constant0._Z9mergeTopKPfS_ii)
        /*0088*/ 	.short	0x0380
        /*008a*/ 	.short	0x0018


	//----- nvinfo : EIATTR_SW_WAR
	.align		4
.L_89:
        /*008c*/ 	.byte	0x04, 0x36
        /*008e*/ 	.short	(.L_91 - .L_90)
.L_90:
        /*0090*/ 	.word	0x00000008
.L_91:


//--------------------- .nv.info._Z18partialBitonicSortPfS_ii --------------------------
	.section	.nv.info._Z18partialBitonicSortPfS_ii,"",@"SHT_CUDA_INFO"
	.sectionflags	@""
	.align	4


	//----- nvinfo : EIATTR_CUDA_API_VERSION
	.align		4
        /*0000*/ 	.byte	0x04, 0x37
        /*0002*/ 	.short	(.L_93 - .L_92)
.L_92:
        /*0004*/ 	.word	0x00000082


	//----- nvinfo : EIATTR_KPARAM_INFO
	.align		4
.L_93:
        /*0008*/ 	.byte	0x04, 0x17
        /*000a*/ 	.short	(.L_95 - .L_94)
.L_94:
        /*000c*/ 	.word	0x00000000
        /*0010*/ 	.short	0x0003
        /*0012*/ 	.short	0x0014
        /*0014*/ 	.byte	0x00, 0xf0, 0x11, 0x00


	//----- nvinfo : EIATTR_KPARAM_INFO
	.align		4
.L_95:
        /*0018*/ 	.byte	0x04, 0x17
        /*001a*/ 	.short	(.L_97 - .L_96)
.L_96:
        /*001c*/ 	.word	0x00000000
        /*0020*/ 	.short	0x0002
        /*0022*/ 	.short	0x0010
        /*0024*/ 	.byte	0x00, 0xf0, 0x11, 0x00


	//----- nvinfo : EIATTR_KPARAM_INFO
	.align		4
.L_97:
        /*0028*/ 	.byte	0x04, 0x17
        /*002a*/ 	.short	(.L_99 - .L_98)
.L_98:
        /*002c*/ 	.word	0x00000000
        /*0030*/ 	.short	0x0001
        /*0032*/ 	.short	0x0008
        /*0034*/ 	.byte	0x00, 0xf5, 0x21, 0x00


	//----- nvinfo : EIATTR_KPARAM_INFO
	.align		4
.L_99:
        /*0038*/ 	.byte	0x04, 0x17
        /*003a*/ 	.short	(.L_101 - .L_100)
.L_100:
        /*003c*/ 	.word	0x00000000
        /*0040*/ 	.short	0x0000
        /*0042*/ 	.short	0x0000
        /*0044*/ 	.byte	0x00, 0xf5, 0x21, 0x00


	//----- nvinfo : EIATTR_SPARSE_MMA_MASK
	.align		4
.L_101:
        /*0048*/ 	.byte	0x03, 0x50
        /*004a*/ 	.short	0x0000


	//----- nvinfo : EIATTR_MAXREG_COUNT
	.align		4
        /*004c*/ 	.byte	0x03, 0x1b
        /*004e*/ 	.short	0x00ff


	//----- nvinfo : EIATTR_NUM_BARRIERS
	.align		4
        /*0050*/ 	.byte	0x02, 0x4c
        /*0052*/ 	.byte	0x01
	.zero		1


	//----- nvinfo : EIATTR_MERCURY_ISA_VERSION
	.align		4
        /*0054*/ 	.byte	0x03, 0x5f
        /*0056*/ 	.short	0x0101


	//----- nvinfo : EIATTR_VRC_CTA_INIT_COUNT
	.align		4
        /*0058*/ 	.byte	0x02, 0x4a
	.zero		1
	.zero		1


	//----- nvinfo : EIATTR_EXIT_INSTR_OFFSETS
	.align		4
        /*005c*/ 	.byte	0x04, 0x1c
        /*005e*/ 	.short	(.L_103 - .L_102)


	//   ....[0]....
.L_102:
        /*0060*/ 	.word	0x00000820


	//   ....[1]....
        /*0064*/ 	.word	0x00000860


	//   ....[2]....
        /*0068*/ 	.word	0x000008b0


	//----- nvinfo : EIATTR_CRS_STACK_SIZE
	.align		4
.L_103:
        /*006c*/ 	.byte	0x04, 0x1e
        /*006e*/ 	.short	(.L_105 - .L_104)
.L_104:
        /*0070*/ 	.word	0x00000000


	//----- nvinfo : EIATTR_CBANK_PARAM_SIZE
	.align		4
.L_105:
        /*0074*/ 	.byte	0x03, 0x19
        /*0076*/ 	.short	0x0018


	//----- nvinfo : EIATTR_PARAM_CBANK
	.align		4
        /*0078*/ 	.byte	0x04, 0x0a
        /*007a*/ 	.short	(.L_107 - .L_106)
	.align		4
.L_106:
        /*007c*/ 	.word	index@(.nv.constant0._Z18partialBitonicSortPfS_ii)
        /*0080*/ 	.short	0x0380
        /*0082*/ 	.short	0x0018


	//----- nvinfo : EIATTR_SW_WAR
	.align		4
.L_107:
        /*0084*/ 	.byte	0x04, 0x36
        /*0086*/ 	.short	(.L_109 - .L_108)
.L_108:
        /*0088*/ 	.word	0x00000008
.L_109:


//--------------------- .nv.info._Z17bitonicSortKernelPfiii --------------------------
	.section	.nv.info._Z17bitonicSortKernelPfiii,"",@"SHT_CUDA_INFO"
	.sectionflags	@""
	.align	4


	//----- nvinfo : EIATTR_CUDA_API_VERSION
	.align		4
        /*0000*/ 	.byte	0x04, 0x37
        /*0002*/ 	.short	(.L_111 - .L_110)
.L_110:
        /*0004*/ 	.word	0x00000082


	//----- nvinfo : EIATTR_KPARAM_INFO
	.align		4
.L_111:
        /*0008*/ 	.byte	0x04, 0x17
        /*000a*/ 	.short	(.L_113 - .L_112)
.L_112:
        /*000c*/ 	.word	0x00000000
        /*0010*/ 	.short	0x0003
        /*0012*/ 	.short	0x0010
        /*0014*/ 	.byte	0x00, 0xf0, 0x11, 0x00


	//----- nvinfo : EIATTR_KPARAM_INFO
	.align		4
.L_113:
        /*0018*/ 	.byte	0x04, 0x17
        /*001a*/ 	.short	(.L_115 - .L_114)
.L_114:
        /*001c*/ 	.word	0x00000000
        /*0020*/ 	.short	0x0002
        /*0022*/ 	.short	0x000c
        /*0024*/ 	.byte	0x00, 0xf0, 0x11, 0x00


	//----- nvinfo : EIATTR_KPARAM_INFO
	.align		4
.L_115:
        /*0028*/ 	.byte	0x04, 0x17
        /*002a*/ 	.short	(.L_117 - .L_116)
.L_116:
        /*002c*/ 	.word	0x00000000
        /*0030*/ 	.short	0x0001
        /*0032*/ 	.short	0x0008
        /*0034*/ 	.byte	0x00, 0xf0, 0x11, 0x00


	//----- nvinfo : EIATTR_KPARAM_INFO
	.align		4
.L_117:
        /*0038*/ 	.byte	0x04, 0x17
        /*003a*/ 	.short	(.L_119 - .L_118)
.L_118:
        /*003c*/ 	.word	0x00000000
        /*0040*/ 	.short	0x0000
        /*0042*/ 	.short	0x0000
        /*0044*/ 	.byte	0x00, 0xf5, 0x21, 0x00


	//----- nvinfo : EIATTR_SPARSE_MMA_MASK
	.align		4
.L_119:
        /*0048*/ 	.byte	0x03, 0x50
        /*004a*/ 	.short	0x0000


	//----- nvinfo : EIATTR_MAXREG_COUNT
	.align		4
        /*004c*/ 	.byte	0x03, 0x1b
        /*004e*/ 	.short	0x00ff


	//----- nvinfo : EIATTR_MERCURY_ISA_VERSION
	.align		4
        /*0050*/ 	.byte	0x03, 0x5f
        /*0052*/ 	.short	0x0101


	//----- nvinfo : EIATTR_VRC_CTA_INIT_COUNT
	.align		4
        /*0054*/ 	.byte	0x02, 0x4a
	.zero		1
	.zero		1


	//----- nvinfo : EIATTR_EXIT_INSTR_OFFSETS
	.align		4
        /*0058*/ 	.byte	0x04, 0x1c
        /*005a*/ 	.short	(.L_121 - .L_120)


	//   ....[0]....
.L_120:
        /*005c*/ 	.word	0x000000a0


	//   ....[1]....
        /*0060*/ 	.word	0x00000150


	//   ....[2]....
        /*0064*/ 	.word	0x00000180


	//   ....[3]....
        /*0068*/ 	.word	0x000001f0


	//   ....[4]....
        /*006c*/ 	.word	0x00000220


	//----- nvinfo : EIATTR_CRS_STACK_SIZE
	.align		4
.L_121:
        /*0070*/ 	.byte	0x04, 0x1e
        /*0072*/ 	.short	(.L_123 - .L_122)
.L_122:
        /*0074*/ 	.word	0x00000000


	//----- nvinfo : EIATTR_CBANK_PARAM_SIZE
	.align		4
.L_123:
        /*0078*/ 	.byte	0x03, 0x19
        /*007a*/ 	.short	0x0014


	//----- nvinfo : EIATTR_PARAM_CBANK
	.align		4
        /*007c*/ 	.byte	0x04, 0x0a
        /*007e*/ 	.short	(.L_125 - .L_124)
	.align		4
.L_124:
        /*0080*/ 	.word	index@(.nv.constant0._Z17bitonicSortKernelPfiii)
        /*0084*/ 	.short	0x0380
        /*0086*/ 	.short	0x0014


	//----- nvinfo : EIATTR_SW_WAR
	.align		4
.L_125:
        /*0088*/ 	.byte	0x04, 0x36
        /*008a*/ 	.short	(.L_127 - .L_126)
.L_126:
        /*008c*/ 	.word	0x00000008
.L_127:


//--------------------- .nv.info._Z13findMaxKernelPfiS_Pi --------------------------
	.section	.nv.info._Z13findMaxKernelPfiS_Pi,"",@"SHT_CUDA_INFO"
	.sectionflags	@""
	.align	4


	//----- nvinfo : EIATTR_CUDA_API_VERSION
	.align		4
        /*0000*/ 	.byte	0x04, 0x37
        /*0002*/ 	.short	(.L_129 - .L_128)
.L_128:
        /*0004*/ 	.word	0x00000082


	//----- nvinfo : EIATTR_KPARAM_INFO
	.align		4
.L_129:
        /*0008*/ 	.byte	0x04, 0x17
        /*000a*/ 	.short	(.L_131 - .L_130)
.L_130:
        /*000c*/ 	.word	0x00000000
        /*0010*/ 	.short	0x0003
        /*0012*/ 	.short	0x0018
        /*0014*/ 	.byte	0x00, 0xf5, 0x21, 0x00


	//----- nvinfo : EIATTR_KPARAM_INFO
	.align		4
.L_131:
        /*0018*/ 	.byte	0x04, 0x17
        /*001a*/ 	.short	(.L_133 - .L_132)
.L_132:
        /*001c*/ 	.word	0x00000000
        /*0020*/ 	.short	0x0002
        /*0022*/ 	.short	0x0010
        /*0024*/ 	.byte	0x00, 0xf5, 0x21, 0x00


	//----- nvinfo : EIATTR_KPARAM_INFO
	.align		4
.L_133:
        /*0028*/ 	.byte	0x04, 0x17
        /*002a*/ 	.short	(.L_135 - .L_134)
.L_134:
        /*002c*/ 	.word	0x00000000
        /*0030*/ 	.short	0x0001
        /*0032*/ 	.short	0x0008
        /*0034*/ 	.byte	0x00, 0xf0, 0x11, 0x00


	//----- nvinfo : EIATTR_KPARAM_INFO
	.align		4
.L_135:
        /*0038*/ 	.byte	0x04, 0x17
        /*003a*/ 	.short	(.L_137 - .L_136)
.L_136:
        /*003c*/ 	.word	0x00000000
        /*0040*/ 	.short	0x0000
        /*0042*/ 	.short	0x0000
        /*0044*/ 	.byte	0x00, 0xf5, 0x21, 0x00


	//----- nvinfo : EIATTR_SPARSE_MMA_MASK
	.align		4
.L_137:
        /*0048*/ 	.byte	0x03, 0x50
        /*004a*/ 	.short	0x0000


	//----- nvinfo : EIATTR_MAXREG_COUNT
	.align		4
        /*004c*/ 	.byte	0x03, 0x1b
        /*004e*/ 	.short	0x00ff


	//----- nvinfo : EIATTR_NUM_BARRIERS
	.align		4
        /*0050*/ 	.byte	0x02, 0x4c
        /*0052*/ 	.byte	0x01
	.zero		1


	//----- nvinfo : EIATTR_MERCURY_ISA_VERSION
	.align		4
        /*0054*/ 	.byte	0x03, 0x5f
        /*0056*/ 	.short	0x0101


	//----- nvinfo : EIATTR_VRC_CTA_INIT_COUNT
	.align		4
        /*0058*/ 	.byte	0x02, 0x4a
	.zero		1
	.zero		1


	//----- nvinfo : EIATTR_EXIT_INSTR_OFFSETS
	.align		4
        /*005c*/ 	.byte	0x04, 0x1c
        /*005e*/ 	.short	(.L_139 - .L_138)


	//   ....[0]....
.L_138:
        /*0060*/ 	.word	0x000002f0


	//   ....[1]....
        /*0064*/ 	.word	0x00000380


	//   ....[2]....
        /*0068*/ 	.word	0x000003c0


	//----- nvinfo : EIATTR_CRS_STACK_SIZE
	.align		4
.L_139:
        /*006c*/ 	.byte	0x04, 0x1e
        /*006e*/ 	.short	(.L_141 - .L_140)
.L_140:
        /*0070*/ 	.word	0x00000000


	//----- nvinfo : EIATTR_CBANK_PARAM_SIZE
	.align		4
.L_141:
        /*0074*/ 	.byte	0x03, 0x19
        /*0076*/ 	.short	0x0020


	//----- nvinfo : EIATTR_PARAM_CBANK
	.align		4
        /*0078*/ 	.byte	0x04, 0x0a
        /*007a*/ 	.short	(.L_143 - .L_142)
	.align		4
.L_142:
        /*007c*/ 	.word	index@(.nv.constant0._Z13findMaxKernelPfiS_Pi)
        /*0080*/ 	.short	0x0380
        /*0082*/ 	.short	0x0020


	//----- nvinfo : EIATTR_SW_WAR
	.align		4
.L_143:
        /*0084*/ 	.byte	0x04, 0x36
        /*0086*/ 	.short	(.L_145 - .L_144)
.L_144:
        /*0088*/ 	.word	0x00000008
.L_145:


//--------------------- .nv.callgraph             --------------------------
	.section	.nv.callgraph,"",@"SHT_CUDA_CALLGRAPH"
	.align	4
	.sectionentsize	8
	.align		4
        /*0000*/ 	.word	0x00000000
	.align		4
        /*0004*/ 	.word	0xffffffff
	.align		4
        /*0008*/ 	.word	0x00000000
	.align		4
        /*000c*/ 	.word	0xfffffffe
	.align		4
        /*0010*/ 	.word	0x00000000
	.align		4
        /*0014*/ 	.word	0xfffffffd
	.align		4
        /*0018*/ 	.word	0x00000000
	.align		4
        /*001c*/ 	.word	0xfffffffc


//--------------------- .text._Z16largeBitonicSortPfiii --------------------------
	.section	.text._Z16largeBitonicSortPfiii,"ax",@progbits
	.align	128
        .global         _Z16largeBitonicSortPfiii
        .type           _Z16largeBitonicSortPfiii,@function
        .size           _Z16largeBitonicSortPfiii,(.L_x_69 - _Z16largeBitonicSortPfiii)
        .other          _Z16largeBitonicSortPfiii,@"STO_CUDA_ENTRY STV_DEFAULT"
_Z16largeBitonicSortPfiii:
.text._Z16largeBitonicSortPfiii:
[----:B------:R-:W-:Y:S01]  /*0000*/  LDC R1, c[0x0][0x37c] ;  /* 0x0000df00ff017b82 */ /* 0x000fe20000000800 */
[----:B------:R-:W0:Y:S07]  /*0010*/  S2R R0, SR_TID.X ;  /* 0x0000000000007919 */ /* 0x000e2e0000002100 */
[----:B------:R-:W0:Y:S01]  /*0020*/  S2UR UR4, SR_CTAID.X ;  /* 0x00000000000479c3 */ /* 0x000e220000002500 */
[----:B------:R-:W1:Y:S07]  /*0030*/  LDCU.64 UR6, c[0x0][0x388] ;  /* 0x00007100ff0677ac */ /* 0x000e6e0008000a00 */
[----:B------:R-:W0:Y:S02]  /*0040*/  LDC R7, c[0x0][0x360] ;  /* 0x0000d800ff077b82 */ /* 0x000e240000000800 */
[----:B0-----:R-:W-:-:S05]  /*0050*/  IMAD R7, R7, UR4, R0 ;  /* 0x0000000407077c24 */ /* 0x001fca000f8e0200 */
[----:B-1----:R-:W-:-:S04]  /*0060*/  LOP3.LUT R9, R7, UR7, RZ, 0x3c, !PT ;  /* 0x0000000707097c12 */ /* 0x002fc8000f8e3cff */
[----:B------:R-:W-:-:S04]  /*0070*/  VIMNMX R0, PT, PT, R9, UR6, PT ;  /* 0x0000000609007c48 */ /* 0x000fc8000bfe0100 */
[----:B------:R-:W-:-:S04]  /*0080*/  ISETP.GT.AND P0, PT, R0, R7, PT ;  /* 0x000000070000720c */ /* 0x000fc80003f04270 */
[----:B------:R-:W-:-:S13]  /*0090*/  ISETP.GE.OR P0, PT, R9, UR6, !P0 ;  /* 0x0000000609007c0c */ /* 0x000fda000c706670 */
[----:B------:R-:W-:Y:S05]  /*00a0*/  @P0 EXIT ;  /* 0x000000000000094d */ /* 0x000fea0003800000 */
[----:B------:R-:W0:Y:S02]  /*00b0*/  LDCU UR4, c[0x0][0x390] ;  /* 0x00007200ff0477ac */ /* 0x000e240008000800 */
[----:B0-----:R-:W-:Y:S01]  /*00c0*/  LOP3.LUT P0, RZ, R7, UR4, RZ, 0xc0, !PT ;  /* 0x0000000407ff7c12 */ /* 0x001fe2000f80c0ff */
[----:B------:R-:W0:-:S12]  /*00d0*/  LDCU.64 UR4, c[0x0][0x358] ;  /* 0x00006b00ff0477ac */ /* 0x000e180008000a00 */
[----:B------:R-:W-:Y:S05]  /*00e0*/  @P0 BRA `(.L_x_0) ;  /* 0x0000000000280947 */ /* 0x000fea0003800000 */
[----:B------:R-:W1:Y:S02]  /*00f0*/  LDC.64 R4, c[0x0][0x380] ;  /* 0x0000e000ff047b82 */ /* 0x000e640000000a00 */
[----:B-1----:R-:W-:-:S04]  /*0100*/  IMAD.WIDE R2, R7, 0x4, R4 ;  /* 0x0000000407027825 */ /* 0x002fc800078e0204 */
[----:B------:R-:W-:Y:S01]  /*0110*/  IMAD.WIDE R4, R9, 0x4, R4 ;  /* 0x0000000409047825 */ /* 0x000fe200078e0204 */
[----:B0-----:R-:W2:Y:S04]  /*0120*/  LDG.E R7, desc[UR4][R2.64] ;  /* 0x0000000402077981 */ /* 0x001ea8000c1e1900 */
[----:B------:R-:W2:Y:S02]  /*0130*/  LDG.E R0, desc[UR4][R4.64] ;  /* 0x0000000404007981 */ /* 0x000ea4000c1e1900 */
[----:B--2---:R-:W-:-:S13]  /*0140*/  FSETP.GEU.AND P0, PT, R7, R0, PT ;  /* 0x000000000700720b */ /* 0x004fda0003f0e000 */
[----:B------:R-:W-:Y:S05]  /*0150*/  @P0 EXIT ;  /* 0x000000000000094d */ /* 0x000fea0003800000 */
[----:B------:R-:W-:Y:S04]  /*0160*/  STG.E desc[UR4][R2.64], R0 ;  /* 0x0000000002007986 */ /* 0x000fe8000c101904 */
[----:B------:R-:W-:Y:S01]  /*0170*/  STG.E desc[UR4][R4.64], R7 ;  /* 0x0000000704007986 */ /* 0x000fe2000c101904 */
[----:B------:R-:W-:Y:S05]  /*0180*/  EXIT ;  /* 0x000000000000794d */ /* 0x000fea0003800000 */
.L_x_0:
[----:B------:R-:W1:Y:S02]  /*0190*/  LDC.64 R2, c[0x0][0x380] ;  /* 0x0000e000ff027b82 */ /* 0x000e640000000a00 */
[----:B-1----:R-:W-:-:S04]  /*01a0*/  IMAD.WIDE R4, R7, 0x4, R2 ;  /* 0x0000000407047825 */ /* 0x002fc800078e0202 */
[----:B------:R-:W-:Y:S01]  /*01b0*/  IMAD.WIDE R2, R9, 0x4, R2 ;  /* 0x0000000409027825 */ /* 0x000fe200078e0202 */
[----:B0-----:R-:W2:Y:S04]  /*01c0*/  LDG.E R7, desc[UR4][R4.64] ;  /* 0x0000000404077981 */ /* 0x001ea8000c1e1900 */
[----:B------:R-:W2:Y:S02]  /*01d0*/  LDG.E R0, desc[UR4][R2.64] ;  /* 0x0000000402007981 */ /* 0x000ea4000c1e1900 */
[----:B--2---:R-:W-:-:S13]  /*01e0*/  FSETP.GT.AND P0, PT, R7, R0, PT ;  /* 0x000000000700720b */ /* 0x004fda0003f04000 */
[----:B------:R-:W-:Y:S05]  /*01f0*/  @!P0 EXIT ;  /* 0x000000000000894d */ /* 0x000fea0003800000 */
[----:B------:R-:W-:Y:S04]  /*0200*/  STG.E desc[UR4][R4.64], R0 ;  /* 0x0000000004007986 */ /* 0x000fe8000c101904 */
[----:B------:R-:W-:Y:S01]  /*0210*/  STG.E desc[UR4][R2.64], R7 ;  /* 0x0000000702007986 */ /* 0x000fe2000c101904 */
[----:B------:R-:W-:Y:S05]  /*0220*/  EXIT ;  /* 0x000000000000794d */ /* 0x000fea0003800000 */
.L_x_1:
[----:B------:R-:W-:-:S00]  /*0230*/  BRA `(.L_x_1) ;  /* 0xfffffffc00fc7947 */ /* 0x000fc0000383ffff */
[----:B------:R-:W-:-:S00]  /*0240*/  NOP ;  /* 0x0000000000007918 */ /* 0x000fc00000000000 */
        /* <DEDUP_REMOVED lines=11> */
.L_x_69:


//--------------------- .text._Z10topKKernelPKfiiPf --------------------------
	.section	.text._Z10topKKernelPKfiiPf,"ax",@progbits
	.align	128
        .global         _Z10topKKernelPKfiiPf
        .type           _Z10topKKernelPKfiiPf,@function
        .size           _Z10topKKernelPKfiiPf,(.L_x_70 - _Z10topKKernelPKfiiPf)
        .other          _Z10topKKernelPKfiiPf,@"STO_CUDA_ENTRY STV_DEFAULT"
_Z10topKKernelPKfiiPf:
.text._Z10topKKernelPKfiiPf:
[----:B------:R-:W-:Y:S08]  /*0000*/  LDC R1, c[0x0][0x37c] ;  /* 0x0000df00ff017b82 */ /* 0x000ff00000000800 */
[----:B------:R-:W0:Y:S01]  /*0010*/  LDC R3, c[0x0][0x38c] ;  /* 0x0000e300ff037b82 */ /* 0x000e220000000800 */
[----:B------:R-:W1:Y:S01]  /*0020*/  LDCU.64 UR8, c[0x0][0x358] ;  /* 0x00006b00ff0877ac */ /* 0x000e620008000a00 */
[----:B0-----:R-:W-:-:S13]  /*0030*/  ISETP.GT.AND P0, PT, R3, 0x400, PT ;  /* 0x000004000300780c */ /* 0x001fda0003f04270 */
[----:B-1----:R-:W-:Y:S05]  /*0040*/  @P0 BRA `(.L_x_2) ;  /* 0x0000000400e80947 */ /* 0x002fea0003800000 */
[----:B------:R-:W0:Y:S02]  /*0050*/  S2UR UR4, SR_CTAID.X ;  /* 0x00000000000479c3 */ /* 0x000e240000002500 */
[----:B0-----:R-:W-:-:S13]  /*0060*/  ISETP.NE.AND P0, PT, RZ, UR4, PT ;  /* 0x00000004ff007c0c */ /* 0x001fda000bf05270 */
[----:B------:R-:W-:Y:S05]  /*0070*/  @P0 EXIT ;  /* 0x000000000000094d */ /* 0x000fea0003800000 */
[----:B------:R-:W0:Y:S01]  /*0080*/  S2R R0, SR_TID.X ;  /* 0x0000000000007919 */ /* 0x000e220000002100 */
[----:B------:R-:W1:Y:S01]  /*0090*/  S2UR UR5, SR_CgaCtaId ;  /* 0x00000000000579c3 */ /* 0x000e620000008800 */
[----:B------:R-:W-:Y:S01]  /*00a0*/  UMOV UR4, 0x400 ;  /* 0x0000040000047882 */ /* 0x000fe20000000000 */
[----:B------:R-:W-:Y:S06]  /*00b0*/  BSSY.RECONVERGENT B0, `(.L_x_3) ;  /* 0x000006a000007945 */ /* 0x000fec0003800200 */
[----:B------:R-:W2:Y:S01]  /*00c0*/  LDC R4, c[0x0][0x388] ;  /* 0x0000e200ff047b82 */ /* 0x000ea20000000800 */
[----:B-1----:R-:W-:Y:S01]  /*00d0*/  ULEA UR5, UR5, UR4, 0x18 ;  /* 0x0000000405057291 */ /* 0x002fe2000f8ec0ff */
[----:B0-----:R-:W-:-:S05]  /*00e0*/  ISETP.GE.AND P0, PT, R0, R3, PT ;  /* 0x000000030000720c */ /* 0x001fca0003f06270 */
[----:B------:R-:W-:-:S08]  /*00f0*/  LEA R2, R0, UR5, 0x2 ;  /* 0x0000000500027c11 */ /* 0x000fd0000f8e10ff */
[----:B------:R-:W-:-:S05]  /*0100*/  @!P0 IMAD.MOV.U32 R5, RZ, RZ, -0x800001 ;  /* 0xff7fffffff058424 */ /* 0x000fca00078e00ff */
[----:B------:R0:W-:Y:S01]  /*0110*/  @!P0 STS [R2], R5 ;  /* 0x0000000502008388 */ /* 0x0001e20000000800 */
[----:B------:R-:W-:Y:S01]  /*0120*/  BAR.SYNC.DEFER_BLOCKING 0x0 ;  /* 0x0000000000007b1d */ /* 0x000fe20000010000 */
[----:B--2---:R-:W-:-:S04]  /*0130*/  ISETP.GE.AND P0, PT, R4, 0x1, PT ;  /* 0x000000010400780c */ /* 0x004fc80003f06270 */
[----:B------:R-:W-:-:S04]  /*0140*/  ISETP.NE.OR P0, PT, R0, RZ, !P0 ;  /* 0x000000ff0000720c */ /* 0x000fc80004705670 */
[----:B------:R-:W-:-:S13]  /*0150*/  ISETP.LT.OR P0, PT, R3, 0x1, P0 ;  /* 0x000000010300780c */ /* 0x000fda0000701670 */
[----:B0-----:R-:W-:Y:S05]  /*0160*/  @P0 BRA `(.L_x_4) ;  /* 0x0000000400780947 */ /* 0x001fea0003800000 */
[----:B------:R-:W-:Y:S02]  /*0170*/  VIADD R3, R3, 0xffffffff ;  /* 0xffffffff03037836 */ /* 0x000fe40000000000 */
[----:B------:R-:W-:-:S07]  /*0180*/  IMAD.MOV.U32 R4, RZ, RZ, RZ ;  /* 0x000000ffff047224 */ /* 0x000fce00078e00ff */
.L_x_13:
[----:B012---:R-:W0:Y:S01]  /*0190*/  LDC.64 R6, c[0x0][0x380] ;  /* 0x0000e000ff067b82 */ /* 0x007e220000000a00 */
[----:B------:R-:W1:Y:S01]  /*01a0*/  LDS R8, [UR5] ;  /* 0x00000005ff087984 */ /* 0x000e620008000800 */
[----:B------:R-:W2:Y:S01]  /*01b0*/  LDCU UR4, c[0x0][0x388] ;  /* 0x00007100ff0477ac */ /* 0x000ea20008000800 */
[----:B0-----:R-:W-:-:S05]  /*01c0*/  IMAD.WIDE.U32 R6, R4, 0x4, R6 ;  /* 0x0000000404067825 */ /* 0x001fca00078e0006 */
[----:B---3--:R-:W1:Y:S01]  /*01d0*/  LDG.E R5, desc[UR8][R6.64] ;  /* 0x0000000806057981 */ /* 0x008e62000c1e1900 */
[----:B------:R-:W-:Y:S01]  /*01e0*/  VIADD R4, R4, 0x1 ;  /* 0x0000000104047836 */ /* 0x000fe20000000000 */
[----:B------:R-:W-:-:S04]  /*01f0*/  UMOV UR6, UR5 ;  /* 0x0000000500067c82 */ /* 0x000fc80008000000 */
[----:B--2---:R-:W-:Y:S01]  /*0200*/  ISETP.NE.AND P0, PT, R4, UR4, PT ;  /* 0x0000000404007c0c */ /* 0x004fe2000bf05270 */
[----:B------:R-:W-:Y:S01]  /*0210*/  UMOV UR4, URZ ;  /* 0x000000ff00047c82 */ /* 0x000fe20008000000 */
[----:B-1----:R-:W-:-:S13]  /*0220*/  FSETP.GT.AND P1, PT, R5, R8, PT ;  /* 0x000000080500720b */ /* 0x002fda0003f24000 */
[----:B------:R-:W-:Y:S05]  /*0230*/  @P1 BRA `(.L_x_5) ;  /* 0x0000000000241947 */ /* 0x000fea0003800000 */
[----:B------:R-:W0:Y:S01]  /*0240*/  LDCU UR7, c[0x0][0x38c] ;  /* 0x00007180ff0777ac */ /* 0x000e220008000800 */
[----:B------:R-:W-:Y:S01]  /*0250*/  NOP ;  /* 0x0000000000007918 */ /* 0x000fe20000000000 */
.L_x_7:
[----:B------:R-:W-:-:S04]  /*0260*/  UIADD3 UR4, UPT, UPT, UR4, 0x1, URZ ;  /* 0x0000000104047890 */ /* 0x000fc8000fffe0ff */
[----:B0-----:R-:W-:-:S09]  /*0270*/  UISETP.NE.AND UP0, UPT, UR4, UR7, UPT ;  /* 0x000000070400728c */ /* 0x001fd2000bf05270 */
[----:B------:R-:W-:Y:S05]  /*0280*/  BRA.U !UP0, `(.L_x_6) ;  /* 0x00000005082c7547 */ /* 0x000fea000b800000 */
[----:B------:R-:W-:-:S09]  /*0290*/  ULEA UR6, UR4, UR5, 0x2 ;  /* 0x0000000504067291 */ /* 0x000fd2000f8e10ff */
[----:B------:R-:W0:Y:S02]  /*02a0*/  LDS R6, [UR6] ;  /* 0x00000006ff067984 */ /* 0x000e240008000800 */
[----:B0-----:R-:W-:-:S13]  /*02b0*/  FSETP.GT.AND P1, PT, R5, R6, PT ;  /* 0x000000060500720b */ /* 0x001fda0003f24000 */
[----:B------:R-:W-:Y:S05]  /*02c0*/  @!P1 BRA `(.L_x_7) ;  /* 0xfffffffc00e49947 */ /* 0x000fea000383ffff */
.L_x_5:
[----:B------:R-:W-:-:S13]  /*02d0*/  ISETP.GT.AND P1, PT, R3, UR4, PT ;  /* 0x0000000403007c0c */ /* 0x000fda000bf24270 */
[----:B------:R-:W-:Y:S05]  /*02e0*/  @!P1 BRA `(.L_x_8) ;  /* 0x0000000400109947 */ /* 0x000fea0003800000 */
[----:B------:R-:W0:Y:S01]  /*02f0*/  LDCU UR7, c[0x0][0x38c] ;  /* 0x00007180ff0777ac */ /* 0x000e220008000800 */
[----:B------:R-:W1:Y:S01]  /*0300*/  LDC R7, c[0x0][0x38c] ;  /* 0x0000e300ff077b82 */ /* 0x000e620000000800 */
[----:B------:R-:W-:Y:S02]  /*0310*/  VIADD R16, R3, -UR4 ;  /* 0x8000000403107c36 */ /* 0x000fe40008000000 */
[----:B------:R-:W-:-:S03]  /*0320*/  IMAD.MOV.U32 R6, RZ, RZ, R3 ;  /* 0x000000ffff067224 */ /* 0x000fc600078e0003 */
[----:B------:R-:W-:-:S04]  /*0330*/  LOP3.LUT R10, R16, 0x7, RZ, 0xc0, !PT ;  /* 0x00000007100a7812 */ /* 0x000fc800078ec0ff */
[----:B------:R-:W-:Y:S01]  /*0340*/  ISETP.NE.AND P2, PT, R10, RZ, PT ;  /* 0x000000ff0a00720c */ /* 0x000fe20003f45270 */
[----:B0-----:R-:W-:-:S04]  /*0350*/  UIADD3 UR4, UPT, UPT, -UR4, -0x2, UR7 ;  /* 0xfffffffe04047890 */ /* 0x001fc8000fffe107 */
[----:B------:R-:W-:-:S09]  /*0360*/  UISETP.GE.U32.AND UP0, UPT, UR4, 0x7, UPT ;  /* 0x000000070400788c */ /* 0x000fd2000bf06070 */
[----:B------:R-:W-:Y:S05]  /*0370*/  BRA.U !UP0, `(.L_x_9) ;  /* 0x0000000108647547 */ /* 0x000fea000b800000 */
[----:B------:R-:W-:Y:S01]  /*0380*/  LOP3.LUT R12, R16, 0xfffffff8, RZ, 0xc0, !PT ;  /* 0xfffffff8100c7812 */ /* 0x000fe200078ec0ff */
[----:B------:R-:W-:Y:S01]  /*0390*/  IMAD.MOV.U32 R6, RZ, RZ, R3 ;  /* 0x000000ffff067224 */ /* 0x000fe200078e0003 */
[----:B------:R-:W-:-:S06]  /*03a0*/  UMOV UR4, URZ ;  /* 0x000000ff00047c82 */ /* 0x000fcc0008000000 */
.L_x_10:
[----:B01----:R-:W-:Y:S01]  /*03b0*/  LEA R8, R7, UR5, 0x2 ;  /* 0x0000000507087c11 */ /* 0x003fe2000f8e10ff */
[----:B------:R-:W-:Y:S01]  /*03c0*/  UIADD3 UR4, UPT, UPT, UR4, 0x8, URZ ;  /* 0x0000000804047890 */ /* 0x000fe2000fffe0ff */
[C---:B------:R-:W-:Y:S02]  /*03d0*/  VIADD R7, R6.reuse, 0xfffffff9 ;  /* 0xfffffff906077836 */ /* 0x040fe40000000000 */
[----:B------:R-:W-:Y:S01]  /*03e0*/  VIADD R6, R6, 0xfffffff8 ;  /* 0xfffffff806067836 */ /* 0x000fe20000000000 */
[----:B------:R-:W0:Y:S02]  /*03f0*/  LDS R9, [R8+-0x8] ;  /* 0xfffff80008097984 */ /* 0x000e240000000800 */
[----:B------:R-:W-:Y:S02]  /*0400*/  ISETP.NE.AND P1, PT, R12, UR4, PT ;  /* 0x000000040c007c0c */ /* 0x000fe4000bf25270 */
[----:B------:R-:W1:Y:S04]  /*0410*/  LDS R11, [R8+-0xc] ;  /* 0xfffff400080b7984 */ /* 0x000e680000000800 */
[----:B------:R-:W2:Y:S04]  /*0420*/  LDS R13, [R8+-0x10] ;  /* 0xfffff000080d7984 */ /* 0x000ea80000000800 */
[----:B------:R-:W3:Y:S04]  /*0430*/  LDS R15, [R8+-0x14] ;  /* 0xffffec00080f7984 */ /* 0x000ee80000000800 */
[----:B------:R-:W4:Y:S04]  /*0440*/  LDS R17, [R8+-0x18] ;  /* 0xffffe80008117984 */ /* 0x000f280000000800 */
[----:B------:R-:W5:Y:S04]  /*0450*/  LDS R19, [R8+-0x1c] ;  /* 0xffffe40008137984 */ /* 0x000f680000000800 */
[----:B------:R-:W5:Y:S04]  /*0460*/  LDS R21, [R8+-0x20] ;  /* 0xffffe00008157984 */ /* 0x000f680000000800 */
[----:B------:R-:W5:Y:S04]  /*0470*/  LDS R23, [R8+-0x24] ;  /* 0xffffdc0008177984 */ /* 0x000f680000000800 */
[----:B0-----:R0:W-:Y:S04]  /*0480*/  STS [R8+-0x4], R9 ;  /* 0xfffffc0908007388 */ /* 0x0011e80000000800 */
[----:B-1----:R0:W-:Y:S04]  /*0490*/  STS [R8+-0x8], R11 ;  /* 0xfffff80b08007388 */ /* 0x0021e80000000800 */
[----:B--2---:R0:W-:Y:S04]  /*04a0*/  STS [R8+-0xc], R13 ;  /* 0xfffff40d08007388 */ /* 0x0041e80000000800 */
[----:B---3--:R0:W-:Y:S04]  /*04b0*/  STS [R8+-0x10], R15 ;  /* 0xfffff00f08007388 */ /* 0x0081e80000000800 */
[----:B----4-:R0:W-:Y:S04]  /*04c0*/  STS [R8+-0x14], R17 ;  /* 0xffffec1108007388 */ /* 0x0101e80000000800 */
[----:B-----5:R0:W-:Y:S04]  /*04d0*/  STS [R8+-0x18], R19 ;  /* 0xffffe81308007388 */ /* 0x0201e80000000800 */
[----:B------:R0:W-:Y:S04]  /*04e0*/  STS [R8+-0x1c], R21 ;  /* 0xffffe41508007388 */ /* 0x0001e80000000800 */
[----:B------:R0:W-:Y:S01]  /*04f0*/  STS [R8+-0x20], R23 ;  /* 0xffffe01708007388 */ /* 0x0001e20000000800 */
[----:B------:R-:W-:Y:S05]  /*0500*/  @P1 BRA `(.L_x_10) ;  /* 0xfffffffc00a81947 */ /* 0x000fea000383ffff */
.L_x_9:
[----:B------:R-:W-:Y:S05]  /*0510*/  @!P2 BRA `(.L_x_8) ;  /* 0x000000000084a947 */ /* 0x000fea0003800000 */
[----:B------:R-:W-:Y:S02]  /*0520*/  ISETP.GE.U32.AND P1, PT, R10, 0x4, PT ;  /* 0x000000040a00780c */ /* 0x000fe40003f26070 */
[----:B0-----:R-:W-:-:S04]  /*0530*/  LOP3.LUT R11, R16, 0x3, RZ, 0xc0, !PT ;  /* 0x00000003100b7812 */ /* 0x001fc800078ec0ff */
[----:B------:R-:W-:-:S07]  /*0540*/  ISETP.NE.AND P2, PT, R11, RZ, PT ;  /* 0x000000ff0b00720c */ /* 0x000fce0003f45270 */
[----:B------:R-:W-:Y:S06]  /*0550*/  @!P1 BRA `(.L_x_11) ;  /* 0x0000000000309947 */ /* 0x000fec0003800000 */
[----:B-1----:R-:W-:Y:S01]  /*0560*/  LEA R8, R7, UR5, 0x2 ;  /* 0x0000000507087c11 */ /* 0x002fe2000f8e10ff */
[C---:B------:R-:W-:Y:S01]  /*0570*/  VIADD R7, R6.reuse, 0xfffffffd ;  /* 0xfffffffd06077836 */ /* 0x040fe20000000000 */
[C---:B------:R-:W-:Y:S01]  /*0580*/  LEA R9, R6.reuse, UR5, 0x2 ;  /* 0x0000000506097c11 */ /* 0x040fe2000f8e10ff */
[----:B------:R-:W-:-:S03]  /*0590*/  VIADD R6, R6, 0xfffffffc ;  /* 0xfffffffc06067836 */ /* 0x000fc60000000000 */
[----:B------:R-:W0:Y:S04]  /*05a0*/  LDS R8, [R8+-0x8] ;  /* 0xfffff80008087984 */ /* 0x000e280000000800 */
[----:B------:R-:W1:Y:S04]  /*05b0*/  LDS R10, [R9+-0x8] ;  /* 0xfffff800090a7984 */ /* 0x000e680000000800 */
[----:B------:R-:W2:Y:S04]  /*05c0*/  LDS R12, [R9+-0xc] ;  /* 0xfffff400090c7984 */ /* 0x000ea80000000800 */
[----:B------:R-:W3:Y:S04]  /*05d0*/  LDS R14, [R9+-0x10] ;  /* 0xfffff000090e7984 */ /* 0x000ee80000000800 */
[----:B0-----:R0:W-:Y:S04]  /*05e0*/  STS [R9], R8 ;  /* 0x0000000809007388 */ /* 0x0011e80000000800 */
[----:B-1----:R0:W-:Y:S04]  /*05f0*/  STS [R9+-0x4], R10 ;  /* 0xfffffc0a09007388 */ /* 0x0021e80000000800 */
[----:B--2---:R0:W-:Y:S04]  /*0600*/  STS [R9+-0x8], R12 ;  /* 0xfffff80c09007388 */ /* 0x0041e80000000800 */
[----:B---3--:R0:W-:Y:S02]  /*0610*/  STS [R9+-0xc], R14 ;  /* 0xfffff40e09007388 */ /* 0x0081e40000000800 */
.L_x_11:
[----:B------:R-:W-:Y:S05]  /*0620*/  @!P2 BRA `(.L_x_8) ;  /* 0x000000000040a947 */ /* 0x000fea0003800000 */
[----:B------:R-:W-:Y:S02]  /*0630*/  ISETP.NE.AND P1, PT, R11, 0x1, PT ;  /* 0x000000010b00780c */ /* 0x000fe40003f25270 */
[----:B0-----:R-:W-:-:S04]  /*0640*/  LOP3.LUT R8, R16, 0x1, RZ, 0xc0, !PT ;  /* 0x0000000110087812 */ /* 0x001fc800078ec0ff */
[----:B------:R-:W-:-:S07]  /*0650*/  ISETP.NE.U32.AND P2, PT, R8, 0x1, PT ;  /* 0x000000010800780c */ /* 0x000fce0003f45070 */
[----:B------:R-:W-:Y:S06]  /*0660*/  @!P1 BRA `(.L_x_12) ;  /* 0x0000000000209947 */ /* 0x000fec0003800000 */
[----:B-1----:R-:W-:Y:S01]  /*0670*/  LEA R8, R7, UR5, 0x2 ;  /* 0x0000000507087c11 */ /* 0x002fe2000f8e10ff */
[C---:B------:R-:W-:Y:S01]  /*0680*/  VIADD R7, R6.reuse, 0xffffffff ;  /* 0xffffffff06077836 */ /* 0x040fe20000000000 */
[C---:B------:R-:W-:Y:S01]  /*0690*/  LEA R10, R6.reuse, UR5, 0x2 ;  /* 0x00000005060a7c11 */ /* 0x040fe2000f8e10ff */
[----:B------:R-:W-:-:S03]  /*06a0*/  VIADD R6, R6, 0xfffffffe ;  /* 0xfffffffe06067836 */ /* 0x000fc60000000000 */
[----:B------:R-:W0:Y:S04]  /*06b0*/  LDS R8, [R8+-0x8] ;  /* 0xfffff80008087984 */ /* 0x000e280000000800 */
[----:B------:R-:W1:Y:S04]  /*06c0*/  LDS R9, [R10+-0x8] ;  /* 0xfffff8000a097984 */ /* 0x000e680000000800 */
[----:B0-----:R0:W-:Y:S04]  /*06d0*/  STS [R10], R8 ;  /* 0x000000080a007388 */ /* 0x0011e80000000800 */
[----:B-1----:R0:W-:Y:S02]  /*06e0*/  STS [R10+-0x4], R9 ;  /* 0xfffffc090a007388 */ /* 0x0021e40000000800 */
.L_x_12:
[----:B-1----:R-:W-:Y:S02]  /*06f0*/  @!P2 LEA R7, R7, UR5, 0x2 ;  /* 0x000000050707ac11 */ /* 0x002fe4000f8e10ff */
[----:B------:R-:W-:-:S04]  /*0700*/  @!P2 LEA R6, R6, UR5, 0x2 ;  /* 0x000000050606ac11 */ /* 0x000fc8000f8e10ff */
[----:B------:R-:W1:Y:S04]  /*0710*/  @!P2 LDS R7, [R7+-0x8] ;  /* 0xfffff8000707a984 */ /* 0x000e680000000800 */
[----:B-1----:R2:W-:Y:S02]  /*0720*/  @!P2 STS [R6], R7 ;  /* 0x000000070600a388 */ /* 0x0025e40000000800 */
.L_x_8:
[----:B------:R3:W-:Y:S02]  /*0730*/  STS [UR6], R5 ;  /* 0x00000005ff007988 */ /* 0x0007e40008000806 */
.L_x_6:
[----:B------:R-:W-:Y:S05]  /*0740*/  @P0 BRA `(.L_x_13) ;  /* 0xfffffff800900947 */ /* 0x000fea000383ffff */
.L_x_4:
[----:B------:R-:W-:Y:S05]  /*0750*/  BSYNC.RECONVERGENT B0 ;  /* 0x0000000000007941 */ /* 0x000fea0003800200 */
.L_x_3:
[----:B------:R-:W4:Y:S01]  /*0760*/  LDCU UR4, c[0x0][0x38c] ;  /* 0x00007180ff0477ac */ /* 0x000f220008000800 */
[----:B------:R-:W-:Y:S01]  /*0770*/  BAR.SYNC.DEFER_BLOCKING 0x0 ;  /* 0x0000000000007b1d */ /* 0x000fe20000010000 */
[----:B----4-:R-:W-:-:S13]  /*0780*/  ISETP.GE.AND P0, PT, R0, UR4, PT ;  /* 0x0000000400007c0c */ /* 0x010fda000bf06270 */
[----:B------:R-:W-:Y:S05]  /*0790*/  @P0 EXIT ;  /* 0x000000000000094d */ /* 0x000fea0003800000 */
[----:B------:R-:W4:Y:S01]  /*07a0*/  LDS R3, [R2] ;  /* 0x0000000002037984 */ /* 0x000f220000000800 */
[----:B---3--:R-:W3:Y:S02]  /*07b0*/  LDC.64 R4, c[0x0][0x390] ;  /* 0x0000e400ff047b82 */ /* 0x008ee40000000a00 */
[----:B---3--:R-:W-:-:S05]  /*07c0*/  IMAD.WIDE.U32 R4, R0, 0x4, R4 ;  /* 0x0000000400047825 */ /* 0x008fca00078e0004 */
[----:B----4-:R-:W-:Y:S01]  /*07d0*/  STG.E desc[UR8][R4.64], R3 ;  /* 0x0000000304007986 */ /* 0x010fe2000c101908 */
[----:B------:R-:W-:Y:S05]  /*07e0*/  EXIT ;  /* 0x000000000000794d */ /* 0x000fea0003800000 */
.L_x_2:
[----:B------:R-:W0:Y:S01]  /*07f0*/  LDC R0, c[0x0][0x360] ;  /* 0x0000d800ff007b82 */ /* 0x000e220000000800 */
[----:B------:R-:W1:Y:S01]  /*0800*/  S2R R8, SR_TID.X ;  /* 0x0000000000087919 */ /* 0x000e620000002100 */
[----:B------:R-:W-:Y:S06]  /*0810*/  BSSY.RECONVERGENT B2, `(.L_x_14) ;  /* 0x00000aa000027945 */ /* 0x000fec0003800200 */
[----:B------:R-:W2:Y:S01]  /*0820*/  LDC R9, c[0x0][0x388] ;  /* 0x0000e200ff097b82 */ /* 0x000ea20000000800 */
[----:B0-----:R-:W0:Y:S01]  /*0830*/  I2F.U32.RP R4, R0 ;  /* 0x0000000000047306 */ /* 0x001e220000209000 */
[----:B------:R-:W-:-:S07]  /*0840*/  ISETP.NE.U32.AND P2, PT, R0, RZ, PT ;  /* 0x000000ff0000720c */ /* 0x000fce0003f45070 */
[----:B0-----:R-:W0:Y:S02]  /*0850*/  MUFU.RCP R4, R4 ;  /* 0x0000000400047308 */ /* 0x001e240000001000 */
[----:B0-----:R-:W-:-:S06]  /*0860*/  VIADD R2, R4, 0xffffffe ;  /* 0x0ffffffe04027836 */ /* 0x001fcc0000000000 */
[----:B------:R0:W3:Y:S02]  /*0870*/  F2I.FTZ.U32.TRUNC.NTZ R3, R2 ;  /* 0x0000000200037305 */ /* 0x0000e4000021f000 */
[----:B0-----:R-:W-:Y:S02]  /*0880*/  IMAD.MOV.U32 R2, RZ, RZ, RZ ;  /* 0x000000ffff027224 */ /* 0x001fe400078e00ff */
[----:B---3--:R-:W-:-:S04]  /*0890*/  IMAD.MOV R5, RZ, RZ, -R3 ;  /* 0x000000ffff057224 */ /* 0x008fc800078e0a03 */
[----:B------:R-:W-:-:S04]  /*08a0*/  IMAD R5, R5, R0, RZ ;  /* 0x0000000005057224 */ /* 0x000fc800078e02ff */
[----:B------:R-:W-:Y:S01]  /*08b0*/  IMAD.HI.U32 R6, R3, R5, R2 ;  /* 0x0000000503067227 */ /* 0x000fe200078e0002 */
[----:B--2---:R-:W-:-:S05]  /*08c0*/  IADD3 R3, PT, PT, R0, -0x1, R9 ;  /* 0xffffffff00037810 */ /* 0x004fca0007ffe009 */
[----:B------:R-:W-:-:S04]  /*08d0*/  IMAD.HI.U32 R5, R6, R3, RZ ;  /* 0x0000000306057227 */ /* 0x000fc800078e00ff */
[----:B------:R-:W-:-:S04]  /*08e0*/  IMAD.MOV R4, RZ, RZ, -R5 ;  /* 0x000000ffff047224 */ /* 0x000fc800078e0a05 */
[----:B------:R-:W-:-:S05]  /*08f0*/  IMAD R3, R0, R4, R3 ;  /* 0x0000000400037224 */ /* 0x000fca00078e0203 */
[----:B------:R-:W-:-:S13]  /*0900*/  ISETP.GE.U32.AND P0, PT, R3, R0, PT ;  /* 0x000000000300720c */ /* 0x000fda0003f06070 */
[----:B------:R-:W-:Y:S02]  /*0910*/  @P0 IMAD.IADD R3, R3, 0x1, -R0 ;  /* 0x0000000103030824 */ /* 0x000fe400078e0a00 */
[----:B------:R-:W-:-:S03]  /*0920*/  @P0 VIADD R5, R5, 0x1 ;  /* 0x0000000105050836 */ /* 0x000fc60000000000 */
[----:B------:R-:W-:-:S13]  /*0930*/  ISETP.GE.U32.AND P1, PT, R3, R0, PT ;  /* 0x000000000300720c */ /* 0x000fda0003f26070 */
[----:B------:R-:W-:Y:S01]  /*0940*/  @P1 VIADD R5, R5, 0x1 ;  /* 0x0000000105051836 */ /* 0x000fe20000000000 */
[----:B------:R-:W-:-:S05]  /*0950*/  @!P2 LOP3.LUT R5, RZ, R0, RZ, 0x33, !PT ;  /* 0x00000000ff05a212 */ /* 0x000fca00078e33ff */
[----:B-1----:R-:W-:-:S05]  /*0960*/  IMAD R10, R5, R8, RZ ;  /* 0x00000008050a7224 */ /* 0x002fca00078e02ff */
[----:B------:R-:W-:-:S04]  /*0970*/  ISETP.GE.AND P0, PT, R10, R9, PT ;  /* 0x000000090a00720c */ /* 0x000fc80003f06270 */
[----:B------:R-:W-:-:S13]  /*0980*/  ISETP.LT.OR P0, PT, R5, 0x1, P0 ;  /* 0x000000010500780c */ /* 0x000fda0000701670 */
[----:B------:R-:W-:Y:S05]  /*0990*/  @P0 BRA `(.L_x_15) ;  /* 0x0000000800440947 */ /* 0x000fea0003800000 */
[----:B------:R-:W-:Y:S01]  /*09a0*/  VIADD R5, R5, 0xffffffff ;  /* 0xffffffff05057836 */ /* 0x000fe20000000000 */
[----:B------:R-:W-:Y:S01]  /*09b0*/  LOP3.LUT R2, RZ, R10, RZ, 0x33, !PT ;  /* 0x0000000aff027212 */ /* 0x000fe200078e33ff */
[----:B------:R-:W-:Y:S01]  /*09c0*/  BSSY.RECONVERGENT B1, `(.L_x_16) ;  /* 0x000007e000017945 */ /* 0x000fe20003800200 */
[----:B------:R-:W-:Y:S02]  /*09d0*/  IMAD.MOV.U32 R11, RZ, RZ, RZ ;  /* 0x000000ffff0b7224 */ /* 0x000fe400078e00ff */
[----:B------:R-:W-:-:S04]  /*09e0*/  VIADDMNMX.U32 R2, R2, R9, R5, PT ;  /* 0x0000000902027246 */ /* 0x000fc80003800005 */
[C---:B------:R-:W-:Y:S01]  /*09f0*/  ISETP.GE.U32.AND P0, PT, R2.reuse, 0x3, PT ;  /* 0x000000030200780c */ /* 0x040fe20003f06070 */
[----:B------:R-:W-:-:S05]  /*0a00*/  VIADD R2, R2, 0x1 ;  /* 0x0000000102027836 */ /* 0x000fca0000000000 */
[----:B------:R-:W-:-:S07]  /*0a10*/  LOP3.LUT R12, R2, 0x3, RZ, 0xc0, !PT ;  /* 0x00000003020c7812 */ /* 0x000fce00078ec0ff */
[----:B------:R-:W-:Y:S05]  /*0a20*/  @!P0 BRA `(.L_x_17) ;  /* 0x0000000400dc8947 */ /* 0x000fea0003800000 */
[----:B------:R-:W-:Y:S01]  /*0a30*/  LOP3.LUT R11, R2, 0xfffffffc, RZ, 0xc0, !PT ;  /* 0xfffffffc020b7812 */ /* 0x000fe200078ec0ff */
[----:B------:R-:W-:Y:S01]  /*0a40*/  BSSY.RELIABLE B0, `(.L_x_18) ;  /* 0x0000063000007945 */ /* 0x000fe20003800100 */
[----:B------:R-:W-:Y:S02]  /*0a50*/  IMAD.MOV.U32 R15, RZ, RZ, RZ ;  /* 0x000000ffff0f7224 */ /* 0x000fe400078e00ff */
[----:B------:R-:W-:-:S13]  /*0a60*/  ISETP.GT.AND P0, PT, R11, RZ, PT ;  /* 0x000000ff0b00720c */ /* 0x000fda0003f04270 */
[----:B------:R-:W-:Y:S05]  /*0a70*/  @!P0 BRA `(.L_x_19) ;  /* 0x00000004007c8947 */ /* 0x000fea0003800000 */
[----:B------:R-:W-:Y:S01]  /*0a80*/  IMAD.IADD R2, R11, 0x1, -R15 ;  /* 0x000000010b027824 */ /* 0x000fe200078e0a0f */
[----:B------:R-:W-:Y:S01]  /*0a90*/  BSSY.RECONVERGENT B3, `(.L_x_20) ;  /* 0x0000039000037945 */ /* 0x000fe20003800200 */
[----:B------:R-:W-:-:S03]  /*0aa0*/  PLOP3.LUT P0, PT, PT, PT, PT, 0x80, 0x8 ;  /* 0x000000000008781c */ /* 0x000fc60003f0f070 */
[----:B------:R-:W-:-:S13]  /*0ab0*/  ISETP.GT.AND P1, PT, R2, 0xc, PT ;  /* 0x0000000c0200780c */ /* 0x000fda0003f24270 */
[----:B------:R-:W-:Y:S05]  /*0ac0*/  @!P1 BRA `(.L_x_21) ;  /* 0x0000000000d49947 */ /* 0x000fea0003800000 */
[----:B------:R-:W0:Y:S01]  /*0ad0*/  S2R R2, SR_CgaCtaId ;  /* 0x0000000000027919 */ /* 0x000e220000008800 */
[----:B------:R-:W-:Y:S01]  /*0ae0*/  MOV R13, 0x400 ;  /* 0x00000400000d7802 */ /* 0x000fe20000000f00 */
[----:B------:R-:W-:Y:S01]  /*0af0*/  VIADD R14, R11, 0xfffffff4 ;  /* 0xfffffff40b0e7836 */ /* 0x000fe20000000000 */
[----:B------:R-:W-:Y:S02]  /*0b00*/  PLOP3.LUT P0, PT, PT, PT, PT, 0x8, 0x80 ;  /* 0x000000000080781c */ /* 0x000fe40003f0e170 */
[----:B0-----:R-:W-:-:S11]  /*0b10*/  LEA R13, R2, R13, 0x18 ;  /* 0x0000000d020d7211 */ /* 0x001fd600078ec0ff */
.L_x_22:
[----:B0-----:R-:W0:Y:S01]  /*0b20*/  LDC.64 R2, c[0x0][0x380] ;  /* 0x0000e000ff027b82 */ /* 0x001e220000000a00 */
[----:B------:R-:W-:-:S04]  /*0b30*/  IMAD.IADD R22, R10, 0x1, R15 ;  /* 0x000000010a167824 */ /* 0x000fc800078e020f */
[----:B0-----:R-:W-:-:S05]  /*0b40*/  IMAD.WIDE.U32 R26, R22, 0x4, R2 ;  /* 0x00000004161a7825 */ /* 0x001fca00078e0002 */
[----:B------:R-:W2:Y:S04]  /*0b50*/  LDG.E R29, desc[UR8][R26.64] ;  /* 0x000000081a1d7981 */ /* 0x000ea8000c1e1900 */
[----:B------:R-:W3:Y:S04]  /*0b60*/  LDG.E R25, desc[UR8][R26.64+0x4] ;  /* 0x000004081a197981 */ /* 0x000ee8000c1e1900 */
[----:B------:R-:W4:Y:S04]  /*0b70*/  LDG.E R18, desc[UR8][R26.64+0x8] ;  /* 0x000008081a127981 */ /* 0x000f28000c1e1900 */
[----:B------:R-:W5:Y:S01]  /*0b80*/  LDG.E R17, desc[UR8][R26.64+0xc] ;  /* 0x00000c081a117981 */ /* 0x000f62000c1e1900 */
[----:B------:R-:W-:Y:S01]  /*0b90*/  IADD3 R16, PT, PT, R10, 0x4, R15 ;  /* 0x000000040a107810 */ /* 0x000fe20007ffe00f */
[----:B------:R-:W-:Y:S01]  /*0ba0*/  IMAD R22, R22, 0x4, R13 ;  /* 0x0000000416167824 */ /* 0x000fe200078e020d */
[----:B------:R-:W-:-:S03]  /*0bb0*/  IADD3 R19, PT, PT, R10, 0x8, R15 ;  /* 0x000000080a137810 */ /* 0x000fc60007ffe00f */
[----:B------:R-:W-:-:S04]  /*0bc0*/  IMAD.WIDE.U32 R4, R16, 0x4, R2 ;  /* 0x0000000410047825 */ /* 0x000fc800078e0002 */
[----:B------:R-:W-:Y:S01]  /*0bd0*/  IMAD.WIDE.U32 R6, R19, 0x4, R2 ;  /* 0x0000000413067825 */ /* 0x000fe200078e0002 */
[----:B------:R-:W5:Y:S04]  /*0be0*/  LDG.E R23, desc[UR8][R4.64] ;  /* 0x0000000804177981 */ /* 0x000f68000c1e1900 */
[----:B------:R-:W5:Y:S04]  /*0bf0*/  LDG.E R21, desc[UR8][R4.64+0x4] ;  /* 0x0000040804157981 */ /* 0x000f68000c1e1900 */
[----:B------:R-:W5:Y:S04]  /*0c00*/  LDG.E R20, desc[UR8][R4.64+0x8] ;  /* 0x0000080804147981 */ /* 0x000f68000c1e1900 */
[----:B------:R0:W5:Y:S04]  /*0c10*/  LDG.E R28, desc[UR8][R4.64+0xc] ;  /* 0x00000c08041c7981 */ /* 0x000168000c1e1900 */
[----:B------:R-:W5:Y:S04]  /*0c20*/  LDG.E R24, desc[UR8][R6.64] ;  /* 0x0000000806187981 */ /* 0x000f68000c1e1900 */
[----:B------:R-:W5:Y:S01]  /*0c30*/  LDG.E R27, desc[UR8][R6.64+0x4] ;  /* 0x00000408061b7981 */ /* 0x000f62000c1e1900 */
[----:B0-----:R-:W-:-:S03]  /*0c40*/  IADD3 R4, PT, PT, R10, 0xc, R15 ;  /* 0x0000000c0a047810 */ /* 0x001fc60007ffe00f */
[----:B------:R-:W5:Y:S02]  /*0c50*/  LDG.E R26, desc[UR8][R6.64+0x8] ;  /* 0x00000808061a7981 */ /* 0x000f64000c1e1900 */
[----:B------:R-:W-:-:S05]  /*0c60*/  IMAD.WIDE.U32 R2, R4, 0x4, R2 ;  /* 0x0000000404027825 */ /* 0x000fca00078e0002 */
[----:B------:R-:W5:Y:S04]  /*0c70*/  LDG.E R5, desc[UR8][R2.64] ;  /* 0x0000000802057981 */ /* 0x000f68000c1e1900 */
[----:B--2---:R0:W-:Y:S04]  /*0c80*/  STS [R22], R29 ;  /* 0x0000001d16007388 */ /* 0x0041e80000000800 */
[----:B---3--:R1:W-:Y:S04]  /*0c90*/  STS [R22+0x4], R25 ;  /* 0x0000041916007388 */ /* 0x0083e80000000800 */
[----:B----4-:R2:W-:Y:S04]  /*0ca0*/  STS [R22+0x8], R18 ;  /* 0x0000081216007388 */ /* 0x0105e80000000800 */
[----:B0-----:R-:W3:Y:S04]  /*0cb0*/  LDG.E R29, desc[UR8][R6.64+0xc] ;  /* 0x00000c08061d7981 */ /* 0x001ee8000c1e1900 */
[----:B-----5:R0:W-:Y:S04]  /*0cc0*/  STS [R22+0xc], R17 ;  /* 0x00000c1116007388 */ /* 0x0201e80000000800 */
[----:B-1----:R-:W4:Y:S04]  /*0cd0*/  LDG.E R25, desc[UR8][R2.64+0x8] ;  /* 0x0000080802197981 */ /* 0x002f28000c1e1900 */
[----:B--2---:R-:W2:Y:S04]  /*0ce0*/  LDG.E R18, desc[UR8][R2.64+0xc] ;  /* 0x00000c0802127981 */ /* 0x004ea8000c1e1900 */
[----:B0-----:R-:W5:Y:S01]  /*0cf0*/  LDG.E R17, desc[UR8][R2.64+0x4] ;  /* 0x0000040802117981 */ /* 0x001f62000c1e1900 */
[----:B------:R-:W-:-:S02]  /*0d00*/  IMAD R16, R16, 0x4, R13 ;  /* 0x0000000410107824 */ /* 0x000fc400078e020d */
[--C-:B------:R-:W-:Y:S02]  /*0d10*/  IMAD R19, R19, 0x4, R13.reuse ;  /* 0x0000000413137824 */ /* 0x100fe400078e020d */
[----:B------:R-:W-:Y:S01]  /*0d20*/  IMAD R4, R4, 0x4, R13 ;  /* 0x0000000404047824 */ /* 0x000fe200078e020d */
[----:B------:R0:W-:Y:S01]  /*0d30*/  STS [R16], R23 ;  /* 0x0000001710007388 */ /* 0x0001e20000000800 */
[----:B------:R-:W-:-:S03]  /*0d40*/  VIADD R15, R15, 0x10 ;  /* 0x000000100f0f7836 */ /* 0x000fc60000000000 */
[----:B------:R0:W-:Y:S04]  /*0d50*/  STS [R16+0x4], R21 ;  /* 0x0000041510007388 */ /* 0x0001e80000000800 */
[----:B------:R0:W-:Y:S04]  /*0d60*/  STS [R16+0x8], R20 ;  /* 0x0000081410007388 */ /* 0x0001e80000000800 */
[----:B------:R0:W-:Y:S04]  /*0d70*/  STS [R16+0xc], R28 ;  /* 0x00000c1c10007388 */ /* 0x0001e80000000800 */
[----:B------:R0:W-:Y:S04]  /*0d80*/  STS [R19], R24 ;  /* 0x0000001813007388 */ /* 0x0001e80000000800 */
[----:B------:R0:W-:Y:S04]  /*0d90*/  STS [R19+0x4], R27 ;  /* 0x0000041b13007388 */ /* 0x0001e80000000800 */
[----:B------:R0:W-:Y:S01]  /*0da0*/  STS [R19+0x8], R26 ;  /* 0x0000081a13007388 */ /* 0x0001e20000000800 */
[----:B------:R-:W-:-:S03]  /*0db0*/  ISETP.GE.AND P1, PT, R15, R14, PT ;  /* 0x0000000e0f00720c */ /* 0x000fc60003f26270 */
[----:B---3--:R0:W-:Y:S04]  /*0dc0*/  STS [R19+0xc], R29 ;  /* 0x00000c1d13007388 */ /* 0x0081e80000000800 */
[----:B------:R0:W-:Y:S04]  /*0dd0*/  STS [R4], R5 ;  /* 0x0000000504007388 */ /* 0x0001e80000000800 */
[----:B----4-:R0:W-:Y:S04]  /*0de0*/  STS [R4+0x8], R25 ;  /* 0x0000081904007388 */ /* 0x0101e80000000800 */
[----:B--2---:R0:W-:Y:S04]  /*0df0*/  STS [R4+0xc], R18 ;  /* 0x00000c1204007388 */ /* 0x0041e80000000800 */
[----:B-----5:R0:W-:Y:S01]  /*0e00*/  STS [R4+0x4], R17 ;  /* 0x0000041104007388 */ /* 0x0201e20000000800 */
[----:B------:R-:W-:Y:S05]  /*0e10*/  @!P1 BRA `(.L_x_22) ;  /* 0xfffffffc00409947 */ /* 0x000fea000383ffff */
.L_x_21:
[----:B------:R-:W-:Y:S05]  /*0e20*/  BSYNC.RECONVERGENT B3 ;  /* 0x0000000000037941 */ /* 0x000fea0003800200 */
.L_x_20:
[----:B------:R-:W-:Y:S01]  /*0e30*/  IMAD.IADD R2, R11, 0x1, -R15 ;  /* 0x000000010b027824 */ /* 0x000fe200078e0a0f */
[----:B------:R-:W-:Y:S04]  /*0e40*/  BSSY.RECONVERGENT B3, `(.L_x_23) ;  /* 0x000001f000037945 */ /* 0x000fe80003800200 */
[----:B------:R-:W-:-:S13]  /*0e50*/  ISETP.GT.AND P1, PT, R2, 0x4, PT ;  /* 0x000000040200780c */ /* 0x000fda0003f24270 */
[----:B------:R-:W-:Y:S05]  /*0e60*/  @!P1 BRA `(.L_x_24) ;  /* 0x0000000000709947 */ /* 0x000fea0003800000 */
[----:B0-----:R-:W0:Y:S01]  /*0e70*/  LDC.64 R4, c[0x0][0x380] ;  /* 0x0000e000ff047b82 */ /* 0x001e220000000a00 */
[C-C-:B------:R-:W-:Y:S01]  /*0e80*/  IMAD.IADD R7, R10.reuse, 0x1, R15.reuse ;  /* 0x000000010a077824 */ /* 0x140fe200078e020f */
[----:B------:R-:W-:-:S03]  /*0e90*/  IADD3 R13, PT, PT, R10, 0x4, R15 ;  /* 0x000000040a0d7810 */ /* 0x000fc60007ffe00f */
[----:B0-----:R-:W-:-:S04]  /*0ea0*/  IMAD.WIDE.U32 R2, R7, 0x4, R4 ;  /* 0x0000000407027825 */ /* 0x001fc800078e0004 */
[----:B------:R-:W-:Y:S01]  /*0eb0*/  IMAD.WIDE.U32 R4, R13, 0x4, R4 ;  /* 0x000000040d047825 */ /* 0x000fe200078e0004 */
[----:B------:R-:W2:Y:S04]  /*0ec0*/  LDG.E R6, desc[UR8][R2.64] ;  /* 0x0000000802067981 */ /* 0x000ea8000c1e1900 */
[----:B------:R-:W3:Y:S04]  /*0ed0*/  LDG.E R14, desc[UR8][R2.64+0x4] ;  /* 0x00000408020e7981 */ /* 0x000ee8000c1e1900 */
[----:B------:R-:W4:Y:S04]  /*0ee0*/  LDG.E R16, desc[UR8][R2.64+0x8] ;  /* 0x0000080802107981 */ /* 0x000f28000c1e1900 */
[----:B------:R-:W5:Y:S04]  /*0ef0*/  LDG.E R18, desc[UR8][R2.64+0xc] ;  /* 0x00000c0802127981 */ /* 0x000f68000c1e1900 */
[----:B------:R-:W5:Y:S04]  /*0f00*/  LDG.E R17, desc[UR8][R4.64] ;  /* 0x0000000804117981 */ /* 0x000f68000c1e1900 */
[----:B------:R-:W5:Y:S04]  /*0f10*/  LDG.E R19, desc[UR8][R4.64+0x4] ;  /* 0x0000040804137981 */ /* 0x000f68000c1e1900 */
[----:B------:R-:W5:Y:S04]  /*0f20*/  LDG.E R21, desc[UR8][R4.64+0x8] ;  /* 0x0000080804157981 */ /* 0x000f68000c1e1900 */
[----:B------:R-:W5:Y:S01]  /*0f30*/  LDG.E R23, desc[UR8][R4.64+0xc] ;  /* 0x00000c0804177981 */ /* 0x000f62000c1e1900 */
[----:B------:R-:W0:Y:S01]  /*0f40*/  S2UR UR5, SR_CgaCtaId ;  /* 0x00000000000579c3 */ /* 0x000e220000008800 */
[----:B------:R-:W-:Y:S01]  /*0f50*/  UMOV UR4, 0x400 ;  /* 0x0000040000047882 */ /* 0x000fe20000000000 */
[----:B------:R-:W-:Y:S01]  /*0f60*/  PLOP3.LUT P0, PT, PT, PT, PT, 0x8, 0x80 ;  /* 0x000000000080781c */ /* 0x000fe20003f0e170 */
[----:B------:R-:W-:Y:S01]  /*0f70*/  VIADD R15, R15, 0x8 ;  /* 0x000000080f0f7836 */ /* 0x000fe20000000000 */
[----:B0-----:R-:W-:-:S06]  /*0f80*/  ULEA UR4, UR5, UR4, 0x18 ;  /* 0x0000000405047291 */ /* 0x001fcc000f8ec0ff */
[----:B------:R-:W-:Y:S02]  /*0f90*/  LEA R7, R7, UR4, 0x2 ;  /* 0x0000000407077c11 */ /* 0x000fe4000f8e10ff */
[----:B------:R-:W-:-:S03]  /*0fa0*/  LEA R20, R13, UR4, 0x2 ;  /* 0x000000040d147c11 */ /* 0x000fc6000f8e10ff */
[----:B--2---:R1:W-:Y:S04]  /*0fb0*/  STS [R7], R6 ;  /* 0x0000000607007388 */ /* 0x0043e80000000800 */
[----:B---3--:R1:W-:Y:S04]  /*0fc0*/  STS [R7+0x4], R14 ;  /* 0x0000040e07007388 */ /* 0x0083e80000000800 */
[----:B----4-:R1:W-:Y:S04]  /*0fd0*/  STS [R7+0x8], R16 ;  /* 0x0000081007007388 */ /* 0x0103e80000000800 */
[----:B-----5:R1:W-:Y:S04]  /*0fe0*/  STS [R7+0xc], R18 ;  /* 0x00000c1207007388 */ /* 0x0203e80000000800 */
[----:B------:R1:W-:Y:S04]  /*0ff0*/  STS [R20], R17 ;  /* 0x0000001114007388 */ /* 0x0003e80000000800 */
[----:B------:R1:W-:Y:S04]  /*1000*/  STS [R20+0x4], R19 ;  /* 0x0000041314007388 */ /* 0x0003e80000000800 */
[----:B------:R1:W-:Y:S04]  /*1010*/  STS [R20+0x8], R21 ;  /* 0x0000081514007388 */ /* 0x0003e80000000800 */
[----:B------:R1:W-:Y:S02]  /*1020*/  STS [R20+0xc], R23 ;  /* 0x00000c1714007388 */ /* 0x0003e40000000800 */
.L_x_24:
[----:B------:R-:W-:Y:S05]  /*1030*/  BSYNC.RECONVERGENT B3 ;  /* 0x0000000000037941 */ /* 0x000fea0003800200 */
.L_x_23:
[----:B------:R-:W-:-:S13]  /*1040*/  ISETP.NE.OR P0, PT, R15, R11, P0 ;  /* 0x0000000b0f00720c */ /* 0x000fda0000705670 */
[----:B------:R-:W-:Y:S05]  /*1050*/  @!P0 BREAK.RELIABLE B0 ;  /* 0x0000000000008942 */ /* 0x000fea0003800100 */
[----:B------:R-:W-:Y:S05]  /*1060*/  @!P0 BRA `(.L_x_17) ;  /* 0x00000000004c8947 */ /* 0x000fea0003800000 */
.L_x_19:
[----:B------:R-:W-:Y:S05]  /*1070*/  BSYNC.RELIABLE B0 ;  /* 0x0000000000007941 */ /* 0x000fea0003800100 */
.L_x_18:
[----:B------:R-:W2:Y:S01]  /*1080*/  S2R R3, SR_CgaCtaId ;  /* 0x0000000000037919 */ /* 0x000ea20000008800 */
[----:B------:R-:W-:-:S04]  /*1090*/  MOV R2, 0x400 ;  /* 0x0000040000027802 */ /* 0x000fc80000000f00 */
[----:B--2---:R-:W-:-:S07]  /*10a0*/  LEA R13, R3, R2, 0x18 ;  /* 0x00000002030d7211 */ /* 0x004fce00078ec0ff */
.L_x_25:
[----:B--2---:R-:W2:Y:S01]  /*10b0*/  LDC.64 R2, c[0x0][0x380] ;  /* 0x0000e000ff027b82 */ /* 0x004ea20000000a00 */
[----:B-1----:R-:W-:-:S04]  /*10c0*/  IMAD.IADD R14, R10, 0x1, R15 ;  /* 0x000000010a0e7824 */ /* 0x002fc800078e020f */
[----:B--2---:R-:W-:-:S05]  /*10d0*/  IMAD.WIDE.U32 R2, R14, 0x4, R2 ;  /* 0x000000040e027825 */ /* 0x004fca00078e0002 */
[----:B0-----:R-:W2:Y:S04]  /*10e0*/  LDG.E R4, desc[UR8][R2.64] ;  /* 0x0000000802047981 */ /* 0x001ea8000c1e1900 */
[----:B------:R-:W3:Y:S04]  /*10f0*/  LDG.E R5, desc[UR8][R2.64+0x4] ;  /* 0x0000040802057981 */ /* 0x000ee8000c1e1900 */
[----:B------:R-:W4:Y:S04]  /*1100*/  LDG.E R6, desc[UR8][R2.64+0x8] ;  /* 0x0000080802067981 */ /* 0x000f28000c1e1900 */
[----:B------:R-:W5:Y:S01]  /*1110*/  LDG.E R7, desc[UR8][R2.64+0xc] ;  /* 0x00000c0802077981 */ /* 0x000f62000c1e1900 */
[----:B------:R-:W-:-:S02]  /*1120*/  IMAD R14, R14, 0x4, R13 ;  /* 0x000000040e0e7824 */ /* 0x000fc400078e020d */
[----:B------:R-:W-:-:S05]  /*1130*/  VIADD R15, R15, 0x4 ;  /* 0x000000040f0f7836 */ /* 0x000fca0000000000 */
[----:B------:R-:W-:Y:S01]  /*1140*/  ISETP.NE.AND P0, PT, R15, R11, PT ;  /* 0x0000000b0f00720c */ /* 0x000fe20003f05270 */
[----:B--2---:R2:W-:Y:S04]  /*1150*/  STS [R14], R4 ;  /* 0x000000040e007388 */ /* 0x0045e80000000800 */
[----:B---3--:R2:W-:Y:S04]  /*1160*/  STS [R14+0x4], R5 ;  /* 0x000004050e007388 */ /* 0x0085e80000000800 */
[----:B----4-:R2:W-:Y:S04]  /*1170*/  STS [R14+0x8], R6 ;  /* 0x000008060e007388 */ /* 0x0105e80000000800 */
[----:B-----5:R2:W-:Y:S01]  /*1180*/  STS [R14+0xc], R7 ;  /* 0x00000c070e007388 */ /* 0x0205e20000000800 */
[----:B------:R-:W-:Y:S05]  /*1190*/  @P0 BRA `(.L_x_25) ;  /* 0xfffffffc00c40947 */ /* 0x000fea000383ffff */
.L_x_17:
[----:B------:R-:W-:Y:S05]  /*11a0*/  BSYNC.RECONVERGENT B1 ;  /* 0x0000000000017941 */ /* 0x000fea0003800200 */
.L_x_16:
[----:B------:R-:W-:-:S13]  /*11b0*/  ISETP.NE.AND P0, PT, R12, RZ, PT ;  /* 0x000000ff0c00720c */ /* 0x000fda0003f05270 */
[----:B------:R-:W-:Y:S05]  /*11c0*/  @!P0 BRA `(.L_x_15) ;  /* 0x0000000000388947 */ /* 0x000fea0003800000 */
[----:B0-2---:R-:W0:Y:S01]  /*11d0*/  S2R R5, SR_CgaCtaId ;  /* 0x0000000000057919 */ /* 0x005e220000008800 */
[----:B------:R-:W2:Y:S01]  /*11e0*/  LDC.64 R2, c[0x0][0x380] ;  /* 0x0000e000ff027b82 */ /* 0x000ea20000000a00 */
[----:B------:R-:W-:Y:S01]  /*11f0*/  MOV R4, 0x400 ;  /* 0x0000040000047802 */ /* 0x000fe20000000f00 */
[----:B-1----:R-:W-:-:S03]  /*1200*/  IMAD.MOV.U32 R7, RZ, RZ, RZ ;  /* 0x000000ffff077224 */ /* 0x002fc600078e00ff */
[----:B0-----:R-:W-:-:S07]  /*1210*/  LEA R6, R5, R4, 0x18 ;  /* 0x0000000405067211 */ /* 0x001fce00078ec0ff */
.L_x_26:
[----:B---3--:R-:W-:-:S04]  /*1220*/  IMAD.IADD R13, R10, 0x1, R11 ;  /* 0x000000010a0d7824 */ /* 0x008fc800078e020b */
[----:B--2---:R-:W-:-:S06]  /*1230*/  IMAD.WIDE.U32 R4, R13, 0x4, R2 ;  /* 0x000000040d047825 */ /* 0x004fcc00078e0002 */
[----:B------:R-:W2:Y:S01]  /*1240*/  LDG.E R4, desc[UR8][R4.64] ;  /* 0x0000000804047981 */ /* 0x000ea2000c1e1900 */
[----:B------:R-:W-:Y:S02]  /*1250*/  IMAD R13, R13, 0x4, R6 ;  /* 0x000000040d0d7824 */ /* 0x000fe400078e0206 */
[----:B------:R-:W-:Y:S02]  /*1260*/  VIADD R7, R7, 0x1 ;  /* 0x0000000107077836 */ /* 0x000fe40000000000 */
[----:B------:R-:W-:-:S03]  /*1270*/  VIADD R11, R11, 0x1 ;  /* 0x000000010b0b7836 */ /* 0x000fc60000000000 */
[----:B------:R-:W-:Y:S01]  /*1280*/  ISETP.NE.AND P0, PT, R7, R12, PT ;  /* 0x0000000c0700720c */ /* 0x000fe20003f05270 */
[----:B--2---:R3:W-:-:S12]  /*1290*/  STS [R13], R4 ;  /* 0x000000040d007388 */ /* 0x0047d80000000800 */
[----:B------:R-:W-:Y:S05]  /*12a0*/  @P0 BRA `(.L_x_26) ;  /* 0xfffffffc00dc0947 */ /* 0x000fea000383ffff */
.L_x_15:
[----:B------:R-:W-:Y:S05]  /*12b0*/  BSYNC.RECONVERGENT B2 ;  /* 0x0000000000027941 */ /* 0x000fea0003800200 */
.L_x_14:
[----:B------:R-:W-:Y:S05]  /*12c0*/  WARPSYNC.ALL ;  /* 0x0000000000007948 */ /* 0x000fea0003800000 */
[----:B------:R-:W-:Y:S01]  /*12d0*/  VIADD R9, R9, 0xffffffff ;  /* 0xffffffff09097836 */ /* 0x000fe20000000000 */
[----:B------:R-:W-:Y:S04]  /*12e0*/  BAR.SYNC.DEFER_BLOCKING 0x0 ;  /* 0x0000000000007b1d */ /* 0x000fe80000010000 */
[----:B------:R-:W-:-:S04]  /*12f0*/  SHF.R.S32.HI R2, RZ, 0x1, R9 ;  /* 0x00000001ff027819 */ /* 0x000fc80000011409 */
[----:B------:R-:W-:-:S04]  /*1300*/  LOP3.LUT R2, R2, R9, RZ, 0xfc, !PT ;  /* 0x0000000902027212 */ /* 0x000fc800078efcff */
        /* <DEDUP_REMOVED lines=8> */
[----:B------:R-:W-:-:S13]  /*1390*/  ISETP.GE.AND P0, PT, R2, 0x1, PT ;  /* 0x000000010200780c */ /* 0x000fda0003f06270 */
[----:B------:R-:W-:Y:S05]  /*13a0*/  @!P0 BRA `(.L_x_27) ;  /* 0x0000000000b48947 */ /* 0x000fea0003800000 */
[----:B------:R-:W-:Y:S01]  /*13b0*/  VIADD R2, R2, 0x1 ;  /* 0x0000000102027836 */ /* 0x000fe20000000000 */
[----:B------:R-:W-:-:S06]  /*13c0*/  UMOV UR7, 0x2 ;  /* 0x0000000200077882 */ /* 0x000fcc0000000000 */
.L_x_35:
[----:B------:R-:W-:-:S04]  /*13d0*/  USHF.R.S32.HI UR4, URZ, 0x1, UR7 ;  /* 0x00000001ff047899 */ /* 0x000fc80008011407 */
[----:B------:R-:W-:-:S09]  /*13e0*/  UISETP.GE.AND UP0, UPT, UR4, 0x1, UPT ;  /* 0x000000010400788c */ /* 0x000fd2000bf06270 */
[----:B0-----:R-:W-:Y:S05]  /*13f0*/  BRA.U !UP0, `(.L_x_28) ;  /* 0x0000000108947547 */ /* 0x001fea000b800000 */
.L_x_34:
[----:B------:R-:W4:Y:S01]  /*1400*/  LDCU UR5, c[0x0][0x388] ;  /* 0x00007100ff0577ac */ /* 0x000f220008000800 */
[----:B------:R-:W-:Y:S01]  /*1410*/  BSSY.RECONVERGENT B0, `(.L_x_29) ;  /* 0x000001e000007945 */ /* 0x000fe20003800200 */
[----:B----4-:R-:W-:-:S13]  /*1420*/  ISETP.GE.AND P0, PT, R8, UR5, PT ;  /* 0x0000000508007c0c */ /* 0x010fda000bf06270 */
[----:B0-----:R-:W-:Y:S05]  /*1430*/  @P0 BRA `(.L_x_30) ;  /* 0x00000000006c0947 */ /* 0x001fea0003800000 */
[----:B------:R-:W4:Y:S01]  /*1440*/  LDC R10, c[0x0][0x388] ;  /* 0x0000e200ff0a7b82 */ /* 0x000f220000000800 */
[----:B------:R-:W-:-:S07]  /*1450*/  IMAD.MOV.U32 R3, RZ, RZ, R8 ;  /* 0x000000ffff037224 */ /* 0x000fce00078e0008 */
.L_x_33:
[----:B0-23--:R-:W-:Y:S01]  /*1460*/  LOP3.LUT R4, R3, UR4, RZ, 0x3c, !PT ;  /* 0x0000000403047c12 */ /* 0x00dfe2000f8e3cff */
[----:B------:R-:W-:Y:S03]  /*1470*/  BSSY.RECONVERGENT B1, `(.L_x_31) ;  /* 0x0000014000017945 */ /* 0x000fe60003800200 */
[----:B------:R-:W-:-:S04]  /*1480*/  ISETP.GT.AND P0, PT, R4, R3, PT ;  /* 0x000000030400720c */ /* 0x000fc80003f04270 */
[----:B----4-:R-:W-:-:S13]  /*1490*/  ISETP.GE.OR P0, PT, R4, R10, !P0 ;  /* 0x0000000a0400720c */ /* 0x010fda0004706670 */
[----:B------:R-:W-:Y:S05]  /*14a0*/  @P0 BRA `(.L_x_32) ;  /* 0x0000000000400947 */ /* 0x000fea0003800000 */
[----:B------:R-:W0:Y:S01]  /*14b0*/  S2UR UR6, SR_CgaCtaId ;  /* 0x00000000000679c3 */ /* 0x000e220000008800 */
[----:B------:R-:W-:Y:S01]  /*14c0*/  UMOV UR5, 0x400 ;  /* 0x0000040000057882 */ /* 0x000fe20000000000 */
[----:B------:R-:W-:Y:S01]  /*14d0*/  LOP3.LUT P1, RZ, R3, UR7, RZ, 0xc0, !PT ;  /* 0x0000000703ff7c12 */ /* 0x000fe2000f82c0ff */
[----:B0-----:R-:W-:-:S06]  /*14e0*/  ULEA UR5, UR6, UR5, 0x18 ;  /* 0x0000000506057291 */ /* 0x001fcc000f8ec0ff */
[----:B------:R-:W-:Y:S02]  /*14f0*/  LEA R5, R3, UR5, 0x2 ;  /* 0x0000000503057c11 */ /* 0x000fe4000f8e10ff */
[----:B-1----:R-:W-:-:S03]  /*1500*/  LEA R7, R4, UR5, 0x2 ;  /* 0x0000000504077c11 */ /* 0x002fc6000f8e10ff */
[----:B------:R-:W-:Y:S04]  /*1510*/  LDS R6, [R5] ;  /* 0x0000000005067984 */ /* 0x000fe80000000800 */
[----:B------:R-:W0:Y:S02]  /*1520*/  LDS R9, [R7] ;  /* 0x0000000007097984 */ /* 0x000e240000000800 */
[CC--:B0-----:R-:W-:Y:S02]  /*1530*/  FSETP.GT.AND P2, PT, R6.reuse, R9.reuse, PT ;  /* 0x000000090600720b */ /* 0x0c1fe40003f44000 */
[----:B------:R-:W-:Y:S02]  /*1540*/  FSETP.GEU.AND P0, PT, R6, R9, PT ;  /* 0x000000090600720b */ /* 0x000fe40003f0e000 */
[----:B------:R-:W-:-:S02]  /*1550*/  SEL R4, RZ, 0xffffffff, P2 ;  /* 0xffffffffff047807 */ /* 0x000fc40001000000 */
[----:B------:R-:W-:-:S04]  /*1560*/  @!P1 SEL R4, RZ, 0xffffffff, !P0 ;  /* 0xffffffffff049807 */ /* 0x000fc80004000000 */
[----:B------:R-:W-:-:S04]  /*1570*/  LOP3.LUT R4, R4, 0x1, RZ, 0xc0, !PT ;  /* 0x0000000104047812 */ /* 0x000fc800078ec0ff */
[----:B------:R-:W-:-:S13]  /*1580*/  ISETP.NE.U32.AND P0, PT, R4, 0x1, PT ;  /* 0x000000010400780c */ /* 0x000fda0003f05070 */
[----:B------:R0:W-:Y:S04]  /*1590*/  @P0 STS [R5], R9 ;  /* 0x0000000905000388 */ /* 0x0001e80000000800 */
[----:B------:R0:W-:Y:S02]  /*15a0*/  @P0 STS [R7], R6 ;  /* 0x0000000607000388 */ /* 0x0001e40000000800 */
.L_x_32:
[----:B------:R-:W-:Y:S05]  /*15b0*/  BSYNC.RECONVERGENT B1 ;  /* 0x0000000000017941 */ /* 0x000fea0003800200 */
.L_x_31:
[----:B------:R-:W-:-:S05]  /*15c0*/  IMAD.IADD R3, R0, 0x1, R3 ;  /* 0x0000000100037824 */ /* 0x000fca00078e0203 */
[----:B------:R-:W-:-:S13]  /*15d0*/  ISETP.GE.AND P0, PT, R3, R10, PT ;  /* 0x0000000a0300720c */ /* 0x000fda0003f06270 */
[----:B------:R-:W-:Y:S05]  /*15e0*/  @!P0 BRA `(.L_x_33) ;  /* 0xfffffffc009c8947 */ /* 0x000fea000383ffff */
.L_x_30:
[----:B------:R-:W-:Y:S05]  /*15f0*/  BSYNC.RECONVERGENT B0 ;  /* 0x0000000000007941 */ /* 0x000fea0003800200 */
.L_x_29:
[----:B------:R-:W-:Y:S01]  /*1600*/  BAR.SYNC.DEFER_BLOCKING 0x0 ;  /* 0x0000000000007b1d */ /* 0x000fe20000010000 */
[----:B------:R-:W-:Y:S02]  /*1610*/  UISETP.GT.U32.AND UP0, UPT, UR4, 0x1, UPT ;  /* 0x000000010400788c */ /* 0x000fe4000bf04070 */
[----:B------:R-:W-:-:S07]  /*1620*/  USHF.R.U32.HI UR5, URZ, 0x1, UR4 ;  /* 0x00000001ff057899 */ /* 0x000fce0008011604 */
[----:B------:R-:W-:Y:S01]  /*1630*/  UMOV UR4, UR5 ;  /* 0x0000000500047c82 */ /* 0x000fe20008000000 */
[----:B------:R-:W-:Y:S05]  /*1640*/  BRA.U UP0, `(.L_x_34) ;  /* 0xfffffffd006c7547 */ /* 0x000fea000b83ffff */
.L_x_28:
[----:B------:R-:W-:-:S06]  /*1650*/  USHF.L.U32 UR7, UR7, 0x1, URZ ;  /* 0x0000000107077899 */ /* 0x000fcc00080006ff */
[----:B------:R-:W-:-:S13]  /*1660*/  ISETP.LT.AND P0, PT, R2, UR7, PT ;  /* 0x0000000702007c0c */ /* 0x000fda000bf01270 */
[----:B------:R-:W-:Y:S05]  /*1670*/  @!P0 BRA `(.L_x_35) ;  /* 0xfffffffc00548947 */ /* 0x000fea000383ffff */
.L_x_27:
[----:B------:R-:W4:Y:S01]  /*1680*/  S2UR UR5, SR_CgaCtaId ;  /* 0x00000000000579c3 */ /* 0x000f220000008800 */
[----:B------:R-:W-:-:S07]  /*1690*/  UMOV UR4, 0x400 ;  /* 0x0000040000047882 */ /* 0x000fce0000000000 */
[----:B------:R-:W5:Y:S01]  /*16a0*/  LDC.64 R2, c[0x0][0x390] ;  /* 0x0000e400ff027b82 */ /* 0x000f620000000a00 */
[----:B----4-:R-:W-:-:S06]  /*16b0*/  ULEA UR4, UR5, UR4, 0x18 ;  /* 0x0000000405047291 */ /* 0x010fcc000f8ec0ff */
[C---:B0-2---:R-:W-:Y:S01]  /*16c0*/  LEA R5, R8.reuse, UR4, 0x2 ;  /* 0x0000000408057c11 */ /* 0x045fe2000f8e10ff */
[----:B-----5:R-:W-:-:S05]  /*16d0*/  IMAD.WIDE.U32 R2, R8, 0x4, R2 ;  /* 0x0000000408027825 */ /* 0x020fca00078e0002 */
[----:B------:R-:W0:Y:S04]  /*16e0*/  LDS R5, [R5] ;  /* 0x0000000005057984 */ /* 0x000e280000000800 */
[----:B0-----:R-:W-:Y:S01]  /*16f0*/  STG.E desc[UR8][R2.64], R5 ;  /* 0x0000000502007986 */ /* 0x001fe2000c101908 */
[----:B------:R-:W-:Y:S05]  /*1700*/  EXIT ;  /* 0x000000000000794d */ /* 0x000fea0003800000 */
.L_x_36:
        /* <DEDUP_REMOVED lines=15> */
.L_x_70:


//--------------------- .text._Z9mergeTopKPfS_ii  --------------------------
	.section	.text._Z9mergeTopKPfS_ii,"ax",@progbits
	.align	128
        .global         _Z9mergeTopKPfS_ii
        .type           _Z9mergeTopKPfS_ii,@function
        .size           _Z9mergeTopKPfS_ii,(.L_x_71 - _Z9mergeTopKPfS_ii)
        .other          _Z9mergeTopKPfS_ii,@"STO_CUDA_ENTRY STV_DEFAULT"
_Z9mergeTopKPfS_ii:
.text._Z9mergeTopKPfS_ii:
[----:B------:R-:W-:Y:S01]  /*0000*/  LDC R1, c[0x0][0x37c] ;  /* 0x0000df00ff017b82 */ /* 0x000fe20000000800 */
[----:B------:R-:W0:Y:S01]  /*0010*/  LDCU.64 UR6, c[0x0][0x390] ;  /* 0x00007200ff0677ac */ /* 0x000e220008000a00 */
[----:B------:R-:W1:Y:S01]  /*0020*/  S2R R17, SR_TID.X ;  /* 0x0000000000117919 */ /* 0x000e620000002100 */
[----:B------:R-:W-:Y:S01]  /*0030*/  BSSY.RECONVERGENT B0, `(.L_x_37) ;  /* 0x0000011000007945 */ /* 0x000fe20003800200 */
[----:B------:R-:W2:Y:S01]  /*0040*/  LDCU.64 UR12, c[0x0][0x358] ;  /* 0x00006b00ff0c77ac */ /* 0x000ea20008000a00 */
[----:B0-----:R-:W-:Y:S02]  /*0050*/  UIMAD UR4, UR7, UR6, URZ ;  /* 0x00000006070472a4 */ /* 0x001fe4000f8e02ff */
[----:B------:R-:W-:-:S04]  /*0060*/  USHF.L.U32 UR5, UR7, 0x5, URZ ;  /* 0x0000000507057899 */ /* 0x000fc800080006ff */
[----:B------:R-:W-:-:S04]  /*0070*/  UISETP.LT.AND UP0, UPT, UR4, UR5, UPT ;  /* 0x000000050400728c */ /* 0x000fc8000bf01270 */
[----:B------:R-:W-:Y:S01]  /*0080*/  USEL UR5, UR4, UR5, UP0 ;  /* 0x0000000504057287 */ /* 0x000fe20008000000 */
[----:B-1----:R-:W-:-:S05]  /*0090*/  ISETP.GE.AND P1, PT, R17, UR7, PT ;  /* 0x0000000711007c0c */ /* 0x002fca000bf26270 */
[----:B------:R-:W-:-:S13]  /*00a0*/  ISETP.LT.AND P0, PT, R17, UR5, PT ;  /* 0x0000000511007c0c */ /* 0x000fda000bf01270 */
[----:B--2---:R-:W-:Y:S05]  /*00b0*/  @!P0 BRA `(.L_x_38) ;  /* 0x0000000000208947 */ /* 0x004fea0003800000 */
[----:B------:R-:W0:Y:S02]  /*00c0*/  LDC.64 R2, c[0x0][0x380] ;  /* 0x0000e000ff027b82 */ /* 0x000e240000000a00 */
[----:B0-----:R-:W-:-:S06]  /*00d0*/  IMAD.WIDE.U32 R2, R17, 0x4, R2 ;  /* 0x0000000411027825 */ /* 0x001fcc00078e0002 */
[----:B------:R-:W2:Y:S01]  /*00e0*/  LDG.E R2, desc[UR12][R2.64] ;  /* 0x0000000c02027981 */ /* 0x000ea2000c1e1900 */
[----:B------:R-:W0:Y:S01]  /*00f0*/  S2UR UR6, SR_CgaCtaId ;  /* 0x00000000000679c3 */ /* 0x000e220000008800 */
[----:B------:R-:W-:Y:S02]  /*0100*/  UMOV UR4, 0x400 ;  /* 0x0000040000047882 */ /* 0x000fe40000000000 */
[----:B0-----:R-:W-:-:S06]  /*0110*/  ULEA UR4, UR6, UR4, 0x18 ;  /* 0x0000000406047291 */ /* 0x001fcc000f8ec0ff */
[----:B------:R-:W-:-:S05]  /*0120*/  LEA R5, R17, UR4, 0x2 ;  /* 0x0000000411057c11 */ /* 0x000fca000f8e10ff */
[----:B--2---:R0:W-:Y:S02]  /*0130*/  STS [R5], R2 ;  /* 0x0000000205007388 */ /* 0x0041e40000000800 */
.L_x_38:
[----:B------:R-:W-:Y:S05]  /*0140*/  BSYNC.RECONVERGENT B0 ;  /* 0x0000000000007941 */ /* 0x000fea0003800200 */
.L_x_37:
[----:B------:R-:W-:Y:S06]  /*0150*/  BAR.SYNC.DEFER_BLOCKING 0x0 ;  /* 0x0000000000007b1d */ /* 0x000fec0000010000 */
[----:B------:R-:W-:Y:S05]  /*0160*/  @P1 EXIT ;  /* 0x000000000000194d */ /* 0x000fea0003800000 */
[----:B0-----:R-:W0:Y:S01]  /*0170*/  LDC.64 R2, c[0x0][0x388] ;  /* 0x0000e200ff027b82 */ /* 0x001e220000000a00 */
[----:B------:R-:W-:Y:S02]  /*0180*/  ULOP3.LUT UR8, UR5, 0xf, URZ, 0xc0, !UPT ;  /* 0x0000000f05087892 */ /* 0x000fe4000f8ec0ff */
[----:B------:R-:W-:Y:S02]  /*0190*/  ULOP3.LUT UR9, UR5, 0x7, URZ, 0xc0, !UPT ;  /* 0x0000000705097892 */ /* 0x000fe4000f8ec0ff */
[----:B------:R-:W-:Y:S02]  /*01a0*/  UIADD3 UR4, UPT, UPT, UR8, -0x1, URZ ;  /* 0xffffffff08047890 */ /* 0x000fe4000fffe0ff */
[----:B------:R-:W-:Y:S02]  /*01b0*/  UIADD3 UR6, UPT, UPT, UR9, -0x1, URZ ;  /* 0xffffffff09067890 */ /* 0x000fe4000fffe0ff */
[----:B------:R-:W-:Y:S02]  /*01c0*/  UISETP.GE.U32.AND UP0, UPT, UR4, 0x7, UPT ;  /* 0x000000070400788c */ /* 0x000fe4000bf06070 */
[----:B------:R-:W-:-:S02]  /*01d0*/  ULOP3.LUT UR10, UR5, 0x7ffffff0, URZ, 0xc0, !UPT ;  /* 0x7ffffff0050a7892 */ /* 0x000fc4000f8ec0ff */
[----:B------:R-:W-:Y:S02]  /*01e0*/  ULOP3.LUT UR11, UR5, 0x3, URZ, 0xc0, !UPT ;  /* 0x00000003050b7892 */ /* 0x000fe4000f8ec0ff */
[----:B------:R-:W-:Y:S01]  /*01f0*/  UISETP.GE.U32.AND UP1, UPT, UR6, 0x3, UPT ;  /* 0x000000030600788c */ /* 0x000fe2000bf26070 */
[----:B------:R-:W-:Y:S01]  /*0200*/  UMOV UR4, URZ ;  /* 0x000000ff00047c82 */ /* 0x000fe20008000000 */
[----:B0-----:R-:W-:-:S09]  /*0210*/  IMAD.WIDE.U32 R2, R17, 0x4, R2 ;  /* 0x0000000411027825 */ /* 0x001fd200078e0002 */
.L_x_46:
[----:B0-----:R-:W0:Y:S01]  /*0220*/  LDCU UR6, c[0x0][0x394] ;  /* 0x00007280ff0677ac */ /* 0x001e220008000800 */
[----:B------:R-:W-:Y:S01]  /*0230*/  ISETP.NE.AND P0, PT, R17, UR4, PT ;  /* 0x0000000411007c0c */ /* 0x000fe2000bf05270 */
[----:B------:R-:W-:Y:S01]  /*0240*/  BSSY.RECONVERGENT B0, `(.L_x_39) ;  /* 0x00000a0000007945 */ /* 0x000fe20003800200 */
[----:B------:R-:W-:-:S04]  /*0250*/  UIADD3 UR4, UPT, UPT, UR4, 0x1, URZ ;  /* 0x0000000104047890 */ /* 0x000fc8000fffe0ff */
[----:B0-----:R-:W-:-:S07]  /*0260*/  UISETP.NE.AND UP2, UPT, UR4, UR6, UPT ;  /* 0x000000060400728c */ /* 0x001fce000bf45270 */
[----:B------:R-:W-:Y:S05]  /*0270*/  @P0 BRA `(.L_x_40) ;  /* 0x0000000800700947 */ /* 0x000fea0003800000 */
[----:B------:R-:W-:Y:S01]  /*0280*/  UISETP.GE.AND UP3, UPT, UR5, 0x1, UPT ;  /* 0x000000010500788c */ /* 0x000fe2000bf66270 */
[----:B------:R-:W-:Y:S02]  /*0290*/  IMAD.MOV.U32 R16, RZ, RZ, -0x1 ;  /* 0xffffffffff107424 */ /* 0x000fe400078e00ff */
[----:B------:R-:W-:Y:S02]  /*02a0*/  IMAD.MOV.U32 R0, RZ, RZ, -0x800001 ;  /* 0xff7fffffff007424 */ /* 0x000fe400078e00ff */
[----:B------:R-:W-:-:S04]  /*02b0*/  IMAD.MOV.U32 R19, RZ, RZ, -0x800001 ;  /* 0xff7fffffff137424 */ /* 0x000fc800078e00ff */
[----:B------:R-:W-:Y:S05]  /*02c0*/  BRA.U !UP3, `(.L_x_41) ;  /* 0x000000090b407547 */ /* 0x000fea000b800000 */
[----:B------:R-:W-:Y:S01]  /*02d0*/  UISETP.GE.U32.AND UP3, UPT, UR5, 0x10, UPT ;  /* 0x000000100500788c */ /* 0x000fe2000bf66070 */
[----:B------:R-:W-:Y:S02]  /*02e0*/  IMAD.MOV.U32 R19, RZ, RZ, -0x800001 ;  /* 0xff7fffffff137424 */ /* 0x000fe400078e00ff */
[----:B------:R-:W-:Y:S02]  /*02f0*/  IMAD.MOV.U32 R16, RZ, RZ, -0x1 ;  /* 0xffffffffff107424 */ /* 0x000fe400078e00ff */
[----:B------:R-:W-:-:S04]  /*0300*/  IMAD.MOV.U32 R13, RZ, RZ, RZ ;  /* 0x000000ffff0d7224 */ /* 0x000fc800078e00ff */
[----:B------:R-:W-:Y:S05]  /*0310*/  BRA.U !UP3, `(.L_x_42) ;  /* 0x000000050b007547 */ /* 0x000fea000b800000 */
[----:B------:R-:W0:Y:S01]  /*0320*/  S2UR UR7, SR_CgaCtaId ;  /* 0x00000000000779c3 */ /* 0x000e220000008800 */
[----:B------:R-:W-:Y:S01]  /*0330*/  UMOV UR6, 0x400 ;  /* 0x0000040000067882 */ /* 0x000fe20000000000 */
[----:B------:R-:W-:Y:S02]  /*0340*/  IMAD.MOV.U32 R19, RZ, RZ, -0x800001 ;  /* 0xff7fffffff137424 */ /* 0x000fe400078e00ff */
[----:B------:R-:W-:Y:S02]  /*0350*/  IMAD.MOV.U32 R16, RZ, RZ, -0x1 ;  /* 0xffffffffff107424 */ /* 0x000fe400078e00ff */
[----:B------:R-:W-:Y:S01]  /*0360*/  IMAD.MOV.U32 R21, RZ, RZ, RZ ;  /* 0x000000ffff157224 */ /* 0x000fe200078e00ff */
[----:B0-----:R-:W-:-:S04]  /*0370*/  ULEA UR6, UR7, UR6, 0x18 ;  /* 0x0000000607067291 */ /* 0x001fc8000f8ec0ff */
[----:B------:R-:W-:-:S12]  /*0380*/  UIADD3 UR6, UPT, UPT, UR6, 0x20, URZ ;  /* 0x0000002006067890 */ /* 0x000fd8000fffe0ff */
.L_x_43:
[----:B------:R-:W0:Y:S04]  /*0390*/  LDS.128 R12, [UR6+-0x20] ;  /* 0xffffe006ff0c7984 */ /* 0x000e280008000c00 */
[----:B------:R-:W1:Y:S04]  /*03a0*/  LDS.128 R4, [UR6+-0x10] ;  /* 0xfffff006ff047984 */ /* 0x000e680008000c00 */
[----:B------:R-:W2:Y:S01]  /*03b0*/  LDS.128 R8, [UR6] ;  /* 0x00000006ff087984 */ /* 0x000ea20008000c00 */
[----:B0-----:R-:W-:-:S04]  /*03c0*/  FSETP.GT.AND P3, PT, R12, R19, PT ;  /* 0x000000130c00720b */ /* 0x001fc80003f64000 */
[----:B------:R-:W-:Y:S02]  /*03d0*/  FSEL R12, R12, R19, P3 ;  /* 0x000000130c0c7208 */ /* 0x000fe40001800000 */
[----:B------:R-:W-:Y:S02]  /*03e0*/  SEL R16, R21, R16, P3 ;  /* 0x0000001015107207 */ /* 0x000fe40001800000 */
[----:B------:R-:W-:-:S04]  /*03f0*/  FSETP.GT.AND P4, PT, R13, R12, PT ;  /* 0x0000000c0d00720b */ /* 0x000fc80003f84000 */
[----:B------:R-:W-:-:S04]  /*0400*/  FSEL R13, R13, R12, P4 ;  /* 0x0000000c0d0d7208 */ /* 0x000fc80002000000 */
[----:B------:R-:W-:-:S04]  /*0410*/  FSETP.GT.AND P5, PT, R14, R13, PT ;  /* 0x0000000d0e00720b */ /* 0x000fc80003fa4000 */
[----:B------:R-:W-:Y:S01]  /*0420*/  FSEL R14, R14, R13, P5 ;  /* 0x0000000d0e0e7208 */ /* 0x000fe20002800000 */
[----:B------:R-:W-:-:S03]  /*0430*/  @P4 VIADD R16, R21, 0x1 ;  /* 0x0000000115104836 */ /* 0x000fc60000000000 */
[----:B------:R-:W-:-:S04]  /*0440*/  FSETP.GT.AND P6, PT, R15, R14, PT ;  /* 0x0000000e0f00720b */ /* 0x000fc80003fc4000 */
[----:B------:R-:W-:Y:S01]  /*0450*/  FSEL R15, R15, R14, P6 ;  /* 0x0000000e0f0f7208 */ /* 0x000fe20003000000 */
[----:B------:R-:W-:-:S03]  /*0460*/  @P5 VIADD R16, R21, 0x2 ;  /* 0x0000000215105836 */ /* 0x000fc60000000000 */
[----:B-1----:R-:W-:-:S04]  /*0470*/  FSETP.GT.AND P0, PT, R4, R15, PT ;  /* 0x0000000f0400720b */ /* 0x002fc80003f04000 */
[----:B------:R-:W-:Y:S01]  /*0480*/  FSEL R4, R4, R15, P0 ;  /* 0x0000000f04047208 */ /* 0x000fe20000000000 */
[----:B------:R-:W-:Y:S01]  /*0490*/  @P6 VIADD R16, R21, 0x3 ;  /* 0x0000000315106836 */ /* 0x000fe20000000000 */
[----:B------:R-:W0:Y:S01]  /*04a0*/  LDS.128 R12, [UR6+0x10] ;  /* 0x00001006ff0c7984 */ /* 0x000e220008000c00 */
[----:B------:R-:W-:Y:S01]  /*04b0*/  UIADD3 UR6, UPT, UPT, UR6, 0x40, URZ ;  /* 0x0000004006067890 */ /* 0x000fe2000fffe0ff */
[----:B------:R-:W-:-:S04]  /*04c0*/  FSETP.GT.AND P1, PT, R5, R4, PT ;  /* 0x000000040500720b */ /* 0x000fc80003f24000 */
[----:B------:R-:W-:Y:S01]  /*04d0*/  FSEL R5, R5, R4, P1 ;  /* 0x0000000405057208 */ /* 0x000fe20000800000 */
[----:B------:R-:W-:-:S03]  /*04e0*/  @P0 VIADD R16, R21, 0x4 ;  /* 0x0000000415100836 */ /* 0x000fc60000000000 */
[----:B------:R-:W-:-:S04]  /*04f0*/  FSETP.GT.AND P2, PT, R6, R5, PT ;  /* 0x000000050600720b */ /* 0x000fc80003f44000 */
[----:B------:R-:W-:Y:S01]  /*0500*/  FSEL R6, R6, R5, P2 ;  /* 0x0000000506067208 */ /* 0x000fe20001000000 */
[----:B------:R-:W-:-:S03]  /*0510*/  @P1 VIADD R16, R21, 0x5 ;  /* 0x0000000515101836 */ /* 0x000fc60000000000 */
[----:B------:R-:W-:-:S04]  /*0520*/  FSETP.GT.AND P3, PT, R7, R6, PT ;  /* 0x000000060700720b */ /* 0x000fc80003f64000 */
[----:B------:R-:W-:Y:S01]  /*0530*/  FSEL R7, R7, R6, P3 ;  /* 0x0000000607077208 */ /* 0x000fe20001800000 */
[----:B------:R-:W-:-:S03]  /*0540*/  @P2 VIADD R16, R21, 0x6 ;  /* 0x0000000615102836 */ /* 0x000fc60000000000 */
[----:B--2---:R-:W-:-:S04]  /*0550*/  FSETP.GT.AND P4, PT, R8, R7, PT ;  /* 0x000000070800720b */ /* 0x004fc80003f84000 */
        /* <DEDUP_REMOVED lines=11> */
[----:B0-----:R-:W-:-:S04]  /*0610*/  FSETP.GT.AND P1, PT, R12, R11, PT ;  /* 0x0000000b0c00720b */ /* 0x001fc80003f24000 */
        /* <DEDUP_REMOVED lines=10> */
[----:B------:R-:W-:-:S08]  /*06c0*/  @P3 VIADD R16, R21, 0xe ;  /* 0x0000000e15103836 */ /* 0x000fd00000000000 */
[C---:B------:R-:W-:Y:S02]  /*06d0*/  @P0 VIADD R16, R21.reuse, 0xf ;  /* 0x0000000f15100836 */ /* 0x040fe40000000000 */
[----:B------:R-:W-:-:S05]  /*06e0*/  VIADD R21, R21, 0x10 ;  /* 0x0000001015157836 */ /* 0x000fca0000000000 */
[----:B------:R-:W-:-:S13]  /*06f0*/  ISETP.NE.AND P1, PT, R21, UR10, PT ;  /* 0x0000000a15007c0c */ /* 0x000fda000bf25270 */
[----:B------:R-:W-:Y:S05]  /*0700*/  @P1 BRA `(.L_x_43) ;  /* 0xfffffffc00201947 */ /* 0x000fea000383ffff */
[----:B------:R-:W-:-:S07]  /*0710*/  IMAD.U32 R13, RZ, RZ, UR10 ;  /* 0x0000000aff0d7e24 */ /* 0x000fce000f8e00ff */
.L_x_42:
[----:B------:R-:W-:-:S09]  /*0720*/  UISETP.NE.AND UP3, UPT, UR8, URZ, UPT ;  /* 0x000000ff0800728c */ /* 0x000fd2000bf65270 */
[----:B------:R-:W-:Y:S05]  /*0730*/  BRA.U !UP3, `(.L_x_41) ;  /* 0x000000050b247547 */ /* 0x000fea000b800000 */
[----:B------:R-:W-:Y:S01]  /*0740*/  UISETP.NE.AND UP3, UPT, UR9, URZ, UPT ;  /* 0x000000ff0900728c */ /* 0x000fe2000bf65270 */
[----:B------:R-:W-:Y:S10]  /*0750*/  BRA.U !UP0, `(.L_x_44) ;  /* 0x00000001087c7547 */ /* 0x000ff4000b800000 */
[----:B------:R-:W0:Y:S01]  /*0760*/  S2R R5, SR_CgaCtaId ;  /* 0x0000000000057919 */ /* 0x000e220000008800 */
[----:B------:R-:W-:-:S04]  /*0770*/  MOV R4, 0x400 ;  /* 0x0000040000047802 */ /* 0x000fc80000000f00 */
[----:B0-----:R-:W-:-:S05]  /*0780*/  LEA R4, R5, R4, 0x18 ;  /* 0x0000000405047211 */ /* 0x001fca00078ec0ff */
[----:B------:R-:W-:-:S05]  /*0790*/  IMAD R12, R13, 0x4, R4 ;  /* 0x000000040d0c7824 */ /* 0x000fca00078e0204 */
[----:B------:R-:W0:Y:S04]  /*07a0*/  LDS.128 R4, [R12] ;  /* 0x000000000c047984 */ /* 0x000e280000000c00 */
[----:B------:R-:W1:Y:S01]  /*07b0*/  LDS.128 R8, [R12+0x10] ;  /* 0x000010000c087984 */ /* 0x000e620000000c00 */
        /* <DEDUP_REMOVED lines=24> */
[----:B------:R-:W-:-:S07]  /*0940*/  VIADD R13, R13, 0x8 ;  /* 0x000000080d0d7836 */ /* 0x000fce0000000000 */
.L_x_44:
[----:B------:R-:W-:Y:S05]  /*0950*/  BRA.U !UP3, `(.L_x_41) ;  /* 0x000000010b9c7547 */ /* 0x000fea000b800000 */
[----:B------:R-:W-:Y:S01]  /*0960*/  UISETP.NE.AND UP3, UPT, UR11, URZ, UPT ;  /* 0x000000ff0b00728c */ /* 0x000fe2000bf65270 */
[----:B------:R-:W-:Y:S10]  /*0970*/  BRA.U !UP1, `(.L_x_45) ;  /* 0x0000000109487547 */ /* 0x000ff4000b800000 */
[----:B------:R-:W0:Y:S01]  /*0980*/  S2R R5, SR_CgaCtaId ;  /* 0x0000000000057919 */ /* 0x000e220000008800 */
[----:B------:R-:W-:-:S04]  /*0990*/  MOV R4, 0x400 ;  /* 0x0000040000047802 */ /* 0x000fc80000000f00 */
[----:B0-----:R-:W-:-:S05]  /*09a0*/  LEA R4, R5, R4, 0x18 ;  /* 0x0000000405047211 */ /* 0x001fca00078ec0ff */
[----:B------:R-:W-:-:S06]  /*09b0*/  IMAD R4, R13, 0x4, R4 ;  /* 0x000000040d047824 */ /* 0x000fcc00078e0204 */
[----:B------:R-:W0:Y:S02]  /*09c0*/  LDS.128 R4, [R4] ;  /* 0x0000000004047984 */ /* 0x000e240000000c00 */
        /* <DEDUP_REMOVED lines=13> */
.L_x_45:
[----:B------:R-:W-:Y:S05]  /*0aa0*/  BRA.U !UP3, `(.L_x_41) ;  /* 0x000000010b487547 */ /* 0x000fea000b800000 */
[----:B------:R-:W0:Y:S01]  /*0ab0*/  S2R R5, SR_CgaCtaId ;  /* 0x0000000000057919 */ /* 0x000e220000008800 */
[----:B------:R-:W-:Y:S01]  /*0ac0*/  MOV R4, 0x400 ;  /* 0x0000040000047802 */ /* 0x000fe20000000f00 */
[----:B------:R-:W-:-:S03]  /*0ad0*/  UISETP.NE.AND UP3, UPT, UR11, 0x1, UPT ;  /* 0x000000010b00788c */ /* 0x000fc6000bf65270 */
[----:B0-----:R-:W-:-:S05]  /*0ae0*/  LEA R4, R5, R4, 0x18 ;  /* 0x0000000405047211 */ /* 0x001fca00078ec0ff */
[----:B------:R-:W-:-:S06]  /*0af0*/  IMAD R4, R13, 0x4, R4 ;  /* 0x000000040d047824 */ /* 0x000fcc00078e0204 */
[----:B------:R-:W0:Y:S02]  /*0b00*/  LDS.128 R4, [R4] ;  /* 0x0000000004047984 */ /* 0x000e240000000c00 */
[----:B0-----:R-:W-:-:S04]  /*0b10*/  FSETP.GT.AND P0, PT, R4, R19, PT ;  /* 0x000000130400720b */ /* 0x001fc80003f04000 */
[----:B------:R-:W-:Y:S02]  /*0b20*/  FSEL R19, R4, R19, P0 ;  /* 0x0000001304137208 */ /* 0x000fe40000000000 */
[----:B------:R-:W-:Y:S01]  /*0b30*/  SEL R16, R13, R16, P0 ;  /* 0x000000100d107207 */ /* 0x000fe20000000000 */
[----:B------:R-:W-:Y:S06]  /*0b40*/  BRA.U !UP3, `(.L_x_41) ;  /* 0x000000010b207547 */ /* 0x000fec000b800000 */
[----:B------:R-:W-:Y:S01]  /*0b50*/  FSETP.GT.AND P0, PT, R5, R19, PT ;  /* 0x000000130500720b */ /* 0x000fe20003f04000 */
[----:B------:R-:W-:-:S03]  /*0b60*/  UISETP.NE.AND UP3, UPT, UR11, 0x2, UPT ;  /* 0x000000020b00788c */ /* 0x000fc6000bf65270 */
[----:B------:R-:W-:-:S09]  /*0b70*/  FSEL R19, R5, R19, P0 ;  /* 0x0000001305137208 */ /* 0x000fd20000000000 */
[----:B------:R-:W-:Y:S01]  /*0b80*/  @P0 VIADD R16, R13, 0x1 ;  /* 0x000000010d100836 */ /* 0x000fe20000000000 */
[----:B------:R-:W-:Y:S06]  /*0b90*/  BRA.U !UP3, `(.L_x_41) ;  /* 0x000000010b0c7547 */ /* 0x000fec000b800000 */
[----:B------:R-:W-:-:S13]  /*0ba0*/  FSETP.GT.AND P0, PT, R6, R19, PT ;  /* 0x000000130600720b */ /* 0x000fda0003f04000 */
[----:B------:R-:W-:Y:S02]  /*0bb0*/  @P0 VIADD R16, R13, 0x2 ;  /* 0x000000020d100836 */ /* 0x000fe40000000000 */
[----:B------:R-:W-:-:S07]  /*0bc0*/  @P0 IMAD.MOV.U32 R19, RZ, RZ, R6 ;  /* 0x000000ffff130224 */ /* 0x000fce00078e0006 */
.L_x_41:
[----:B------:R-:W-:Y:S01]  /*0bd0*/  ISETP.GE.AND P0, PT, R16, RZ, PT ;  /* 0x000000ff1000720c */ /* 0x000fe20003f06270 */
[----:B------:R0:W-:-:S12]  /*0be0*/  STG.E desc[UR12][R2.64], R19 ;  /* 0x0000001302007986 */ /* 0x0001d8000c10190c */
[----:B------:R-:W1:Y:S01]  /*0bf0*/  @P0 S2R R5, SR_CgaCtaId ;  /* 0x0000000000050919 */ /* 0x000e620000008800 */
[----:B------:R-:W-:-:S04]  /*0c00*/  @P0 MOV R4, 0x400 ;  /* 0x0000040000040802 */ /* 0x000fc80000000f00 */
[----:B-1----:R-:W-:-:S05]  /*0c10*/  @P0 LEA R5, R5, R4, 0x18 ;  /* 0x0000000405050211 */ /* 0x002fca00078ec0ff */
[----:B------:R-:W-:-:S05]  /*0c20*/  @P0 IMAD R5, R16, 0x4, R5 ;  /* 0x0000000410050824 */ /* 0x000fca00078e0205 */
[----:B------:R0:W-:Y:S02]  /*0c30*/  @P0 STS [R5], R0 ;  /* 0x0000000005000388 */ /* 0x0001e40000000800 */
.L_x_40:
[----:B------:R-:W-:Y:S05]  /*0c40*/  BSYNC.RECONVERGENT B0 ;  /* 0x0000000000007941 */ /* 0x000fea0003800200 */
.L_x_39:
[----:B------:R-:W-:Y:S06]  /*0c50*/  BAR.SYNC.DEFER_BLOCKING 0x0 ;  /* 0x0000000000007b1d */ /* 0x000fec0000010000 */
[----:B------:R-:W-:Y:S05]  /*0c60*/  BRA.U UP2, `(.L_x_46) ;  /* 0xfffffff5026c7547 */ /* 0x000fea000b83ffff */
[----:B------:R-:W-:Y:S05]  /*0c70*/  EXIT ;  /* 0x000000000000794d */ /* 0x000fea0003800000 */
.L_x_47:
        /* <DEDUP_REMOVED lines=16> */
.L_x_71:


//--------------------- .text._Z18partialBitonicSortPfS_ii --------------------------
	.section	.text._Z18partialBitonicSortPfS_ii,"ax",@progbits
	.align	128
        .global         _Z18partialBitonicSortPfS_ii
        .type           _Z18partialBitonicSortPfS_ii,@function
        .size           _Z18partialBitonicSortPfS_ii,(.L_x_72 - _Z18partialBitonicSortPfS_ii)
        .other          _Z18partialBitonicSortPfS_ii,@"STO_CUDA_ENTRY STV_DEFAULT"
_Z18partialBitonicSortPfS_ii:
.text._Z18partialBitonicSortPfS_ii:
[----:B------:R-:W-:Y:S08]  /*0000*/  LDC R1, c[0x0][0x37c] ;  /* 0x0000df00ff017b82 */ /* 0x000ff00000000800 */
[----:B------:R-:W0:Y:S01]  /*0010*/  LDC R5, c[0x0][0x370] ;  /* 0x0000dc00ff057b82 */ /* 0x000e220000000800 */
[----:B------:R-:W1:Y:S07]  /*0020*/  LDCU.64 UR10, c[0x0][0x358] ;  /* 0x00006b00ff0a77ac */ /* 0x000e6e0008000a00 */
[----:B------:R-:W2:Y:S08]  /*0030*/  LDC.64 R2, c[0x0][0x390] ;  /* 0x0000e400ff027b82 */ /* 0x000eb00000000a00 */
[----:B------:R-:W3:Y:S01]  /*0040*/  S2UR UR9, SR_CTAID.X ;  /* 0x00000000000979c3 */ /* 0x000ee20000002500 */
[----:B0-----:R-:W0:Y:S01]  /*0050*/  I2F.U32.RP R4, R5 ;  /* 0x0000000500047306 */ /* 0x001e220000209000 */
[----:B------:R-:W-:-:S07]  /*0060*/  ISETP.NE.U32.AND P2, PT, R5, RZ, PT ;  /* 0x000000ff0500720c */ /* 0x000fce0003f45070 */
[----:B0-----:R-:W0:Y:S02]  /*0070*/  MUFU.RCP R4, R4 ;  /* 0x0000000400047308 */ /* 0x001e240000001000 */
[----:B0-----:R-:W-:-:S06]  /*0080*/  VIADD R6, R4, 0xffffffe ;  /* 0x0ffffffe04067836 */ /* 0x001fcc0000000000 */
[----:B------:R0:W4:Y:S02]  /*0090*/  F2I.FTZ.U32.TRUNC.NTZ R7, R6 ;  /* 0x0000000600077305 */ /* 0x000124000021f000 */
[----:B0-----:R-:W-:Y:S02]  /*00a0*/  IMAD.MOV.U32 R6, RZ, RZ, RZ ;  /* 0x000000ffff067224 */ /* 0x001fe400078e00ff */
[----:B----4-:R-:W-:-:S04]  /*00b0*/  IMAD.MOV R0, RZ, RZ, -R7 ;  /* 0x000000ffff007224 */ /* 0x010fc800078e0a07 */
[----:B------:R-:W-:Y:S01]  /*00c0*/  IMAD R9, R0, R5, RZ ;  /* 0x0000000500097224 */ /* 0x000fe200078e02ff */
[----:B--2---:R-:W-:-:S03]  /*00d0*/  IADD3 R0, PT, PT, R5, -0x1, R2 ;  /* 0xffffffff05007810 */ /* 0x004fc60007ffe002 */
[----:B------:R-:W-:-:S06]  /*00e0*/  IMAD.HI.U32 R7, R7, R9, R6 ;  /* 0x0000000907077227 */ /* 0x000fcc00078e0006 */
[----:B------:R-:W-:-:S04]  /*00f0*/  IMAD.HI.U32 R8, R7, R0, RZ ;  /* 0x0000000007087227 */ /* 0x000fc800078e00ff */
[----:B------:R-:W-:-:S04]  /*0100*/  IMAD.MOV R4, RZ, RZ, -R8 ;  /* 0x000000ffff047224 */ /* 0x000fc800078e0a08 */
[----:B------:R-:W-:Y:S02]  /*0110*/  IMAD R4, R5, R4, R0 ;  /* 0x0000000405047224 */ /* 0x000fe400078e0200 */
[----:B------:R-:W0:Y:S03]  /*0120*/  S2R R0, SR_TID.X ;  /* 0x0000000000007919 */ /* 0x000e260000002100 */
[----:B------:R-:W-:-:S13]  /*0130*/  ISETP.GE.U32.AND P0, PT, R4, R5, PT ;  /* 0x000000050400720c */ /* 0x000fda0003f06070 */
[----:B------:R-:W-:Y:S02]  /*0140*/  @P0 IMAD.IADD R4, R4, 0x1, -R5 ;  /* 0x0000000104040824 */ /* 0x000fe400078e0a05 */
[----:B------:R-:W-:-:S03]  /*0150*/  @P0 VIADD R8, R8, 0x1 ;  /* 0x0000000108080836 */ /* 0x000fc60000000000 */
[----:B------:R-:W-:-:S13]  /*0160*/  ISETP.GE.U32.AND P1, PT, R4, R5, PT ;  /* 0x000000050400720c */ /* 0x000fda0003f26070 */
[----:B------:R-:W-:Y:S01]  /*0170*/  @P1 VIADD R8, R8, 0x1 ;  /* 0x0000000108081836 */ /* 0x000fe20000000000 */
[----:B------:R-:W-:-:S05]  /*0180*/  @!P2 LOP3.LUT R8, RZ, R5, RZ, 0x33, !PT ;  /* 0x00000005ff08a212 */ /* 0x000fca00078e33ff */
[----:B---3--:R-:W-:-:S04]  /*0190*/  IMAD R7, R8, UR9, RZ ;  /* 0x0000000908077c24 */ /* 0x008fc8000f8e02ff */
[C---:B0-----:R-:W-:Y:S01]  /*01a0*/  IMAD.IADD R11, R7.reuse, 0x1, R0 ;  /* 0x00000001070b7824 */ /* 0x041fe200078e0200 */
[----:B------:R-:W-:-:S04]  /*01b0*/  VIADDMNMX R4, R7, R8, R2, PT ;  /* 0x0000000807047246 */ /* 0x000fc80003800102 */
[----:B------:R-:W-:Y:S02]  /*01c0*/  ISETP.GE.AND P0, PT, R11, R2, PT ;  /* 0x000000020b00720c */ /* 0x000fe40003f06270 */
[----:B------:R-:W-:-:S04]  /*01d0*/  VIADDMNMX R9, R4, -R7, R3, PT ;  /* 0x8000000704097246 */ /* 0x000fc80003800103 */
[----:B------:R-:W-:-:S13]  /*01e0*/  ISETP.GE.OR P0, PT, R0, R9, P0 ;  /* 0x000000090000720c */ /* 0x000fda0000706670 */
[----:B------:R-:W0:Y:S02]  /*01f0*/  @!P0 LDC.64 R8, c[0x0][0x380] ;  /* 0x0000e000ff088b82 */ /* 0x000e240000000a00 */
[----:B0-----:R-:W-:-:S06]  /*0200*/  @!P0 IMAD.WIDE R8, R11, 0x4, R8 ;  /* 0x000000040b088825 */ /* 0x001fcc00078e0208 */
[----:B-1----:R-:W2:Y:S01]  /*0210*/  @!P0 LDG.E R9, desc[UR10][R8.64] ;  /* 0x0000000a08098981 */ /* 0x002ea2000c1e1900 */
[----:B------:R-:W0:Y:S01]  /*0220*/  S2UR UR5, SR_CgaCtaId ;  /* 0x00000000000579c3 */ /* 0x000e220000008800 */
[----:B------:R-:W-:Y:S01]  /*0230*/  VIADD R2, R3, 0xffffffff ;  /* 0xffffffff03027836 */ /* 0x000fe20000000000 */
[----:B------:R-:W-:Y:S01]  /*0240*/  UMOV UR4, 0x400 ;  /* 0x0000040000047882 */ /* 0x000fe20000000000 */
[----:B------:R-:W-:Y:S03]  /*0250*/  BSSY.RECONVERGENT B0, `(.L_x_48) ;  /* 0x0000010000007945 */ /* 0x000fe60003800200 */
[----:B------:R-:W-:-:S04]  /*0260*/  SHF.R.S32.HI R11, RZ, 0x1, R2 ;  /* 0x00000001ff0b7819 */ /* 0x000fc80000011402 */
[----:B------:R-:W-:-:S04]  /*0270*/  LOP3.LUT R11, R11, R2, RZ, 0xfc, !PT ;  /* 0x000000020b0b7212 */ /* 0x000fc800078efcff */
[----:B------:R-:W-:-:S04]  /*0280*/  SHF.R.S32.HI R2, RZ, 0x2, R11 ;  /* 0x00000002ff027819 */ /* 0x000fc8000001140b */
[----:B------:R-:W-:-:S04]  /*0290*/  LOP3.LUT R2, R2, R11, RZ, 0xfc, !PT ;  /* 0x0000000b02027212 */ /* 0x000fc800078efcff */
[----:B------:R-:W-:Y:S01]  /*02a0*/  SHF.R.S32.HI R11, RZ, 0x4, R2 ;  /* 0x00000004ff0b7819 */ /* 0x000fe20000011402 */
[----:B0-----:R-:W-:-:S03]  /*02b0*/  ULEA UR4, UR5, UR4, 0x18 ;  /* 0x0000000405047291 */ /* 0x001fc6000f8ec0ff */
[----:B------:R-:W-:-:S03]  /*02c0*/  LOP3.LUT R11, R11, R2, RZ, 0xfc, !PT ;  /* 0x000000020b0b7212 */ /* 0x000fc600078efcff */
[----:B------:R-:W-:Y:S02]  /*02d0*/  LEA R2, R0, UR4, 0x2 ;  /* 0x0000000400027c11 */ /* 0x000fe4000f8e10ff */
[----:B------:R-:W-:-:S04]  /*02e0*/  SHF.R.S32.HI R6, RZ, 0x8, R11 ;  /* 0x00000008ff067819 */ /* 0x000fc8000001140b */
[----:B------:R-:W-:Y:S01]  /*02f0*/  LOP3.LUT R6, R6, R11, RZ, 0xfc, !PT ;  /* 0x0000000b06067212 */ /* 0x000fe200078efcff */
[----:B--2---:R0:W-:Y:S01]  /*0300*/  @!P0 STS [R2], R9 ;  /* 0x0000000902008388 */ /* 0x0041e20000000800 */
[----:B------:R-:W-:Y:S05]  /*0310*/  @!P0 BRA `(.L_x_49) ;  /* 0x00000000000c8947 */ /* 0x000fea0003800000 */
[----:B------:R-:W-:-:S13]  /*0320*/  ISETP.GE.AND P0, PT, R0, R3, PT ;  /* 0x000000030000720c */ /* 0x000fda0003f06270 */
[----:B------:R-:W-:-:S05]  /*0330*/  @!P0 IMAD.MOV.U32 R3, RZ, RZ, -0x800001 ;  /* 0xff7fffffff038424 */ /* 0x000fca00078e00ff */
[----:B------:R1:W-:Y:S02]  /*0340*/  @!P0 STS [R2], R3 ;  /* 0x0000000302008388 */ /* 0x0003e40000000800 */
.L_x_49:
[----:B------:R-:W-:Y:S05]  /*0350*/  BSYNC.RECONVERGENT B0 ;  /* 0x0000000000007941 */ /* 0x000fea0003800200 */
.L_x_48:
[----:B-1----:R-:W-:Y:S01]  /*0360*/  SHF.R.S32.HI R3, RZ, 0x10, R6 ;  /* 0x00000010ff037819 */ /* 0x002fe20000011406 */
[----:B------:R-:W-:Y:S03]  /*0370*/  BAR.SYNC.DEFER_BLOCKING 0x0 ;  /* 0x0000000000007b1d */ /* 0x000fe60000010000 */
[----:B------:R-:W-:-:S04]  /*0380*/  LOP3.LUT R3, R3, R6, RZ, 0xfc, !PT ;  /* 0x0000000603037212 */ /* 0x000fc800078efcff */
[----:B------:R-:W-:-:S13]  /*0390*/  ISETP.GE.AND P0, PT, R3, 0x1, PT ;  /* 0x000000010300780c */ /* 0x000fda0003f06270 */
[----:B------:R-:W-:Y:S05]  /*03a0*/  @!P0 BRA `(.L_x_50) ;  /* 0x0000000000848947 */ /* 0x000fea0003800000 */
[----:B------:R-:W-:Y:S01]  /*03b0*/  VIADD R3, R3, 0x1 ;  /* 0x0000000103037836 */ /* 0x000fe20000000000 */
[----:B------:R-:W-:-:S06]  /*03c0*/  UMOV UR7, 0x2 ;  /* 0x0000000200077882 */ /* 0x000fcc0000000000 */
.L_x_55:
[----:B------:R-:W-:-:S04]  /*03d0*/  USHF.R.S32.HI UR5, URZ, 0x1, UR7 ;  /* 0x00000001ff057899 */ /* 0x000fc80008011407 */
[----:B------:R-:W-:-:S09]  /*03e0*/  UISETP.GE.AND UP0, UPT, UR5, 0x1, UPT ;  /* 0x000000010500788c */ /* 0x000fd2000bf06270 */
[----:B-1----:R-:W-:Y:S05]  /*03f0*/  BRA.U !UP0, `(.L_x_51) ;  /* 0x0000000108647547 */ /* 0x002fea000b800000 */
[----:B------:R-:W1:Y:S01]  /*0400*/  LDCU UR6, c[0x0][0x394] ;  /* 0x00007280ff0677ac */ /* 0x000e620008000800 */
[----:B------:R-:W2:Y:S01]  /*0410*/  LDCU UR8, c[0x0][0x394] ;  /* 0x00007280ff0877ac */ /* 0x000ea20008000800 */
[----:B-1----:R-:W-:-:S13]  /*0420*/  ISETP.GE.AND P0, PT, R0, UR6, PT ;  /* 0x0000000600007c0c */ /* 0x002fda000bf06270 */
.L_x_54:
[----:B------:R-:W-:Y:S04]  /*0430*/  BSSY.RECONVERGENT B0, `(.L_x_52) ;  /* 0x0000010000007945 */ /* 0x000fe80003800200 */
[----:B-1----:R-:W-:Y:S05]  /*0440*/  @P0 BRA `(.L_x_53) ;  /* 0x0000000000380947 */ /* 0x002fea0003800000 */
[----:B------:R-:W-:-:S04]  /*0450*/  LOP3.LUT R8, R0, UR5, RZ, 0x3c, !PT ;  /* 0x0000000500087c12 */ /* 0x000fc8000f8e3cff */
[----:B--2---:R-:W-:-:S13]  /*0460*/  ISETP.GE.AND P1, PT, R8, UR8, PT ;  /* 0x0000000808007c0c */ /* 0x004fda000bf26270 */
[----:B------:R-:W-:Y:S05]  /*0470*/  @P1 BRA `(.L_x_53) ;  /* 0x00000000002c1947 */ /* 0x000fea0003800000 */
[----:B------:R-:W-:Y:S01]  /*0480*/  LEA R8, R8, UR4, 0x2 ;  /* 0x0000000408087c11 */ /* 0x000fe2000f8e10ff */
[----:B------:R-:W-:Y:S01]  /*0490*/  LDS R6, [R2] ;  /* 0x0000000002067984 */ /* 0x000fe20000000800 */
[----:B------:R-:W-:-:S03]  /*04a0*/  LOP3.LUT P2, RZ, R0, UR7, RZ, 0xc0, !PT ;  /* 0x0000000700ff7c12 */ /* 0x000fc6000f84c0ff */
[----:B0-----:R-:W0:Y:S02]  /*04b0*/  LDS R9, [R8] ;  /* 0x0000000008097984 */ /* 0x001e240000000800 */
[CC--:B0-----:R-:W-:Y:S02]  /*04c0*/  FSETP.GT.AND P3, PT, R6.reuse, R9.reuse, PT ;  /* 0x000000090600720b */ /* 0x0c1fe40003f64000 */
[----:B------:R-:W-:Y:S02]  /*04d0*/  FSETP.GEU.AND P1, PT, R6, R9, PT ;  /* 0x000000090600720b */ /* 0x000fe40003f2e000 */
[----:B------:R-:W-:-:S04]  /*04e0*/  SEL R6, RZ, 0xffffffff, P3 ;  /* 0xffffffffff067807 */ /* 0x000fc80001800000 */
[----:B------:R-:W-:-:S04]  /*04f0*/  @!P2 SEL R6, RZ, 0xffffffff, !P1 ;  /* 0xffffffffff06a807 */ /* 0x000fc80004800000 */
[----:B------:R-:W-:-:S04]  /*0500*/  LOP3.LUT R6, R6, 0x1, RZ, 0xc0, !PT ;  /* 0x0000000106067812 */ /* 0x000fc800078ec0ff */
[----:B------:R-:W-:-:S13]  /*0510*/  ISETP.NE.U32.AND P1, PT, R6, 0x1, PT ;  /* 0x000000010600780c */ /* 0x000fda0003f25070 */
[----:B------:R1:W-:Y:S02]  /*0520*/  @P1 STS [R2], R9 ;  /* 0x0000000902001388 */ /* 0x0003e40000000800 */
.L_x_53:
[----:B--2---:R-:W-:Y:S05]  /*0530*/  BSYNC.RECONVERGENT B0 ;  /* 0x0000000000007941 */ /* 0x004fea0003800200 */
.L_x_52:
[----:B------:R-:W-:Y:S01]  /*0540*/  BAR.SYNC.DEFER_BLOCKING 0x0 ;  /* 0x0000000000007b1d */ /* 0x000fe20000010000 */
[----:B------:R-:W-:Y:S02]  /*0550*/  UISETP.GT.U32.AND UP0, UPT, UR5, 0x1, UPT ;  /* 0x000000010500788c */ /* 0x000fe4000bf04070 */
[----:B------:R-:W-:-:S07]  /*0560*/  USHF.R.U32.HI UR6, URZ, 0x1, UR5 ;  /* 0x00000001ff067899 */ /* 0x000fce0008011605 */
[----:B------:R-:W-:Y:S01]  /*0570*/  UMOV UR5, UR6 ;  /* 0x0000000600057c82 */ /* 0x000fe20008000000 */
[----:B------:R-:W-:Y:S05]  /*0580*/  BRA.U UP0, `(.L_x_54) ;  /* 0xfffffffd00a87547 */ /* 0x000fea000b83ffff */
.L_x_51:
[----:B------:R-:W-:-:S06]  /*0590*/  USHF.L.U32 UR7, UR7, 0x1, URZ ;  /* 0x0000000107077899 */ /* 0x000fcc00080006ff */
[----:B------:R-:W-:-:S13]  /*05a0*/  ISETP.LT.AND P0, PT, R3, UR7, PT ;  /* 0x0000000703007c0c */ /* 0x000fda000bf01270 */
[----:B------:R-:W-:Y:S05]  /*05b0*/  @!P0 BRA `(.L_x_55) ;  /* 0xfffffffc00848947 */ /* 0x000fea000383ffff */
.L_x_50:
[----:B------:R-:W2:Y:S02]  /*05c0*/  LDCU UR5, c[0x0][0x394] ;  /* 0x00007280ff0577ac */ /* 0x000ea40008000800 */
[----:B--2---:R-:W-:-:S05]  /*05d0*/  VIADD R7, R7, UR5 ;  /* 0x0000000507077c36 */ /* 0x004fca0008000000 */
[----:B------:R-:W-:-:S13]  /*05e0*/  ISETP.GE.AND P0, PT, R7, R4, PT ;  /* 0x000000040700720c */ /* 0x000fda0003f06270 */
[----:B------:R-:W-:Y:S05]  /*05f0*/  @P0 BRA `(.L_x_56) ;  /* 0x0000000000800947 */ /* 0x000fea0003800000 */
[----:B------:R-:W-:Y:S01]  /*0600*/  IMAD.MOV.U32 R3, RZ, RZ, R7 ;  /* 0x000000ffff037224 */ /* 0x000fe200078e0007 */
[----:B------:R-:W-:Y:S02]  /*0610*/  ULEA UR8, UR5, UR4, 0x2 ;  /* 0x0000000405087291 */ /* 0x000fe4000f8e10ff */
[----:B------:R-:W-:-:S12]  /*0620*/  UIADD3 UR5, UPT, UPT, UR5, -0x2, URZ ;  /* 0xfffffffe05057890 */ /* 0x000fd8000fffe0ff */
.L_x_60:
[----:B------:R-:W-:Y:S01]  /*0630*/  ISETP.NE.AND P0, PT, R0, RZ, PT ;  /* 0x000000ff0000720c */ /* 0x000fe20003f05270 */
[----:B------:R-:W-:-:S12]  /*0640*/  BSSY.RECONVERGENT B0, `(.L_x_57) ;  /* 0x0000017000007945 */ /* 0x000fd80003800200 */
[----:B------:R-:W-:Y:S05]  /*0650*/  @P0 BRA `(.L_x_58) ;  /* 0x0000000000540947 */ /* 0x000fea0003800000 */
[----:B------:R-:W2:Y:S01]  /*0660*/  LDC.64 R6, c[0x0][0x380] ;  /* 0x0000e000ff067b82 */ /* 0x000ea20000000a00 */
[----:B------:R-:W3:Y:S01]  /*0670*/  LDS R8, [UR8+-0x4] ;  /* 0xfffffc08ff087984 */ /* 0x000ee20008000800 */
[----:B--2---:R-:W-:-:S06]  /*0680*/  IMAD.WIDE R6, R3, 0x4, R6 ;  /* 0x0000000403067825 */ /* 0x004fcc00078e0206 */
[----:B------:R-:W3:Y:S02]  /*0690*/  LDG.E R7, desc[UR10][R6.64] ;  /* 0x0000000a06077981 */ /* 0x000ee4000c1e1900 */
[----:B---3--:R-:W-:-:S13]  /*06a0*/  FSETP.GT.AND P0, PT, R7, R8, PT ;  /* 0x000000080700720b */ /* 0x008fda0003f04000 */
[----:B------:R-:W-:Y:S05]  /*06b0*/  @!P0 BRA `(.L_x_58) ;  /* 0x00000000003c8947 */ /* 0x000fea0003800000 */
[----:B------:R-:W2:Y:S01]  /*06c0*/  LDCU UR6, c[0x0][0x394] ;  /* 0x00007280ff0677ac */ /* 0x000ea20008000800 */
[----:B------:R3:W-:Y:S01]  /*06d0*/  STS [UR8+-0x4], R7 ;  /* 0xfffffc07ff007988 */ /* 0x0007e20008000808 */
[----:B--2---:R-:W-:-:S09]  /*06e0*/  UISETP.GE.AND UP0, UPT, UR6, 0x2, UPT ;  /* 0x000000020600788c */ /* 0x004fd2000bf06270 */
[----:B---3--:R-:W-:Y:S05]  /*06f0*/  BRA.U !UP0, `(.L_x_58) ;  /* 0x00000001082c7547 */ /* 0x008fea000b800000 */
[----:B------:R-:W-:-:S05]  /*0700*/  UMOV UR6, UR5 ;  /* 0x0000000500067c82 */ /* 0x000fca0008000000 */
.L_x_59:
[----:B------:R-:W-:-:S09]  /*0710*/  ULEA UR7, UR6, UR4, 0x2 ;  /* 0x0000000406077291 */ /* 0x000fd2000f8e10ff */
[----:B------:R-:W2:Y:S02]  /*0720*/  LDS R6, [UR7] ;  /* 0x00000007ff067984 */ /* 0x000ea40008000800 */
[----:B--2---:R-:W-:-:S13]  /*0730*/  FSETP.GEU.AND P0, PT, R6, R7, PT ;  /* 0x000000070600720b */ /* 0x004fda0003f0e000 */
[----:B------:R-:W-:Y:S05]  /*0740*/  @P0 BRA `(.L_x_58) ;  /* 0x0000000000180947 */ /* 0x000fea0003800000 */
[----:B------:R-:W-:Y:S01]  /*0750*/  UISETP.NE.AND UP0, UPT, UR6, URZ, UPT ;  /* 0x000000ff0600728c */ /* 0x000fe2000bf05270 */
[----:B------:R2:W-:Y:S04]  /*0760*/  STS [UR7+0x4], R6 ;  /* 0x00000406ff007988 */ /* 0x0005e80008000807 */
[----:B------:R2:W-:Y:S01]  /*0770*/  STS [UR7], R7 ;  /* 0x00000007ff007988 */ /* 0x0005e20008000807 */
[----:B------:R-:W-:-:S07]  /*0780*/  UIADD3 UR7, UPT, UPT, UR6, -0x1, URZ ;  /* 0xffffffff06077890 */ /* 0x000fce000fffe0ff */
[----:B------:R-:W-:Y:S01]  /*0790*/  UMOV UR6, UR7 ;  /* 0x0000000700067c82 */ /* 0x000fe20008000000 */
[----:B--2---:R-:W-:Y:S05]  /*07a0*/  BRA.U UP0, `(.L_x_59) ;  /* 0xfffffffd00d87547 */ /* 0x004fea000b83ffff */
.L_x_58:
[----:B------:R-:W-:Y:S05]  /*07b0*/  BSYNC.RECONVERGENT B0 ;  /* 0x0000000000007941 */ /* 0x000fea0003800200 */
.L_x_57:
[----:B------:R-:W-:Y:S01]  /*07c0*/  VIADD R3, R3, 0x1 ;  /* 0x0000000103037836 */ /* 0x000fe20000000000 */
[----:B------:R-:W-:Y:S04]  /*07d0*/  BAR.SYNC.DEFER_BLOCKING 0x0 ;  /* 0x0000000000007b1d */ /* 0x000fe80000010000 */
[----:B------:R-:W-:-:S13]  /*07e0*/  ISETP.GE.AND P0, PT, R3, R4, PT ;  /* 0x000000040300720c */ /* 0x000fda0003f06270 */
[----:B------:R-:W-:Y:S05]  /*07f0*/  @!P0 BRA `(.L_x_60) ;  /* 0xfffffffc008c8947 */ /* 0x000fea000383ffff */
.L_x_56:
[----:B------:R-:W2:Y:S02]  /*0800*/  LDC R7, c[0x0][0x394] ;  /* 0x0000e500ff077b82 */ /* 0x000ea40000000800 */
[----:B--2---:R-:W-:-:S13]  /*0810*/  ISETP.GE.AND P0, PT, R0, R7, PT ;  /* 0x000000070000720c */ /* 0x004fda0003f06270 */
[----:B------:R-:W-:Y:S05]  /*0820*/  @P0 EXIT ;  /* 0x000000000000094d */ /* 0x000fea0003800000 */
[----:B------:R-:W-:Y:S02]  /*0830*/  IMAD R3, R7, UR9, R0 ;  /* 0x0000000907037c24 */ /* 0x000fe4000f8e0200 */
[----:B------:R-:W-:-:S05]  /*0840*/  IMAD R0, R5, R7, RZ ;  /* 0x0000000705007224 */ /* 0x000fca00078e02ff */
[----:B------:R-:W-:-:S13]  /*0850*/  ISETP.GE.U32.AND P0, PT, R3, R0, PT ;  /* 0x000000000300720c */ /* 0x000fda0003f06070 */
[----:B------:R-:W-:Y:S05]  /*0860*/  @P0 EXIT ;  /* 0x000000000000094d */ /* 0x000fea0003800000 */
[----:B------:R-:W2:Y:S01]  /*0870*/  LDS R7, [R2] ;  /* 0x0000000002077984 */ /* 0x000ea20000000800 */
[----:B------:R-:W3:Y:S02]  /*0880*/  LDC.64 R4, c[0x0][0x388] ;  /* 0x0000e200ff047b82 */ /* 0x000ee40000000a00 */
[----:B---3--:R-:W-:-:S05]  /*0890*/  IMAD.WIDE.U32 R4, R3, 0x4, R4 ;  /* 0x0000000403047825 */ /* 0x008fca00078e0004 */
[----:B--2---:R-:W-:Y:S01]  /*08a0*/  STG.E desc[UR10][R4.64], R7 ;  /* 0x0000000704007986 */ /* 0x004fe2000c10190a */
[----:B------:R-:W-:Y:S05]  /*08b0*/  EXIT ;  /* 0x000000000000794d */ /* 0x000fea0003800000 */
.L_x_61:
        /* <DEDUP_REMOVED lines=12> */
.L_x_72:


//--------------------- .text._Z17bitonicSortKernelPfiii --------------------------
	.section	.text._Z17bitonicSortKernelPfiii,"ax",@progbits
	.align	128
        .global         _Z17bitonicSortKernelPfiii
        .type           _Z17bitonicSortKernelPfiii,@function
        .size           _Z17bitonicSortKernelPfiii,(.L_x_73 - _Z17bitonicSortKernelPfiii)
        .other          _Z17bitonicSortKernelPfiii,@"STO_CUDA_ENTRY STV_DEFAULT"
_Z17bitonicSortKernelPfiii:
.text._Z17bitonicSortKernelPfiii:
        /* <DEDUP_REMOVED lines=25> */
.L_x_62:
        /* <DEDUP_REMOVED lines=10> */
.L_x_63:
        /* <DEDUP_REMOVED lines=13> */
.L_x_73:


//--------------------- .text._Z13findMaxKernelPfiS_Pi --------------------------
	.section	.text._Z13findMaxKernelPfiS_Pi,"ax",@progbits
	.align	128
        .global         _Z13findMaxKernelPfiS_Pi
        .type           _Z13findMaxKernelPfiS_Pi,@function
        .size           _Z13findMaxKernelPfiS_Pi,(.L_x_74 - _Z13findMaxKernelPfiS_Pi)
        .other          _Z13findMaxKernelPfiS_Pi,@"STO_CUDA_ENTRY STV_DEFAULT"
_Z13findMaxKernelPfiS_Pi:
.text._Z13findMaxKernelPfiS_Pi:
[----:B------:R-:W-:Y:S01]  /*0000*/  LDC R1, c[0x0][0x37c] ;  /* 0x0000df00ff017b82 */ /* 0x000fe20000000800 */
[----:B------:R-:W0:Y:S01]  /*0010*/  S2R R8, SR_TID.X ;  /* 0x0000000000087919 */ /* 0x000e220000002100 */
[----:B------:R-:W0:Y:S01]  /*0020*/  LDCU UR4, c[0x0][0x360] ;  /* 0x00006c00ff0477ac */ /* 0x000e220008000800 */
[----:B------:R-:W-:Y:S01]  /*0030*/  IMAD.MOV.U32 R4, RZ, RZ, -0x800001 ;  /* 0xff7fffffff047424 */ /* 0x000fe200078e00ff */
[----:B------:R-:W0:Y:S01]  /*0040*/  S2R R5, SR_CTAID.X ;  /* 0x0000000000057919 */ /* 0x000e220000002500 */
[----:B------:R-:W1:Y:S01]  /*0050*/  LDCU UR5, c[0x0][0x388] ;  /* 0x00007100ff0577ac */ /* 0x000e620008000800 */
[----:B------:R-:W2:Y:S01]  /*0060*/  LDCU.64 UR6, c[0x0][0x358] ;  /* 0x00006b00ff0677ac */ /* 0x000ea20008000a00 */
[----:B0-----:R-:W-:-:S05]  /*0070*/  IMAD R5, R5, UR4, R8 ;  /* 0x0000000405057c24 */ /* 0x001fca000f8e0208 */
[----:B-1----:R-:W-:-:S13]  /*0080*/  ISETP.GE.AND P0, PT, R5, UR5, PT ;  /* 0x0000000505007c0c */ /* 0x002fda000bf06270 */
[----:B------:R-:W0:Y:S02]  /*0090*/  @!P0 LDC.64 R2, c[0x0][0x380] ;  /* 0x0000e000ff028b82 */ /* 0x000e240000000a00 */
[----:B0-----:R-:W-:-:S05]  /*00a0*/  @!P0 IMAD.WIDE R2, R5, 0x4, R2 ;  /* 0x0000000405028825 */ /* 0x001fca00078e0202 */
[----:B--2---:R-:W2:Y:S01]  /*00b0*/  @!P0 LDG.E R4, desc[UR6][R2.64] ;  /* 0x0000000602048981 */ /* 0x004ea2000c1e1900 */
[----:B------:R-:W-:Y:S01]  /*00c0*/  MOV R0, 0x400 ;  /* 0x0000040000007802 */ /* 0x000fe20000000f00 */
[----:B------:R-:W-:Y:S01]  /*00d0*/  IMAD.MOV.U32 R6, RZ, RZ, -0x1 ;  /* 0xffffffffff067424 */ /* 0x000fe200078e00ff */
[----:B------:R-:W-:Y:S01]  /*00e0*/  @!P0 MOV R6, R5 ;  /* 0x0000000500068202 */ /* 0x000fe20000000f00 */
[----:B------:R-:W0:Y:S02]  /*00f0*/  S2R R7, SR_CgaCtaId ;  /* 0x0000000000077919 */ /* 0x000e240000008800 */
[----:B0-----:R-:W-:Y:S01]  /*0100*/  LEA R7, R7, R0, 0x18 ;  /* 0x0000000007077211 */ /* 0x001fe200078ec0ff */
[----:B------:R-:W-:-:S04]  /*0110*/  IMAD.U32 R0, RZ, RZ, UR4 ;  /* 0x00000004ff007e24 */ /* 0x000fc8000f8e00ff */
[C-C-:B------:R-:W-:Y:S01]  /*0120*/  IMAD R9, R0.reuse, 0x4, R7.reuse ;  /* 0x0000000400097824 */ /* 0x140fe200078e0207 */
[----:B------:R-:W-:Y:S01]  /*0130*/  ISETP.GE.U32.AND P0, PT, R0, 0x2, PT ;  /* 0x000000020000780c */ /* 0x000fe20003f06070 */
[C---:B------:R-:W-:Y:S02]  /*0140*/  IMAD R7, R8.reuse, 0x4, R7 ;  /* 0x0000000408077824 */ /* 0x040fe400078e0207 */
[----:B------:R-:W-:-:S03]  /*0150*/  IMAD R11, R8, 0x4, R9 ;  /* 0x00000004080b7824 */ /* 0x000fc600078e0209 */
[----:B--2---:R0:W-:Y:S04]  /*0160*/  STS [R7], R4 ;  /* 0x0000000407007388 */ /* 0x0041e80000000800 */
[----:B------:R0:W-:Y:S01]  /*0170*/  STS [R11], R6 ;  /* 0x000000060b007388 */ /* 0x0001e20000000800 */
[----:B------:R-:W-:Y:S06]  /*0180*/  BAR.SYNC.DEFER_BLOCKING 0x0 ;  /* 0x0000000000007b1d */ /* 0x000fec0000010000 */
[----:B------:R-:W-:Y:S05]  /*0190*/  @!P0 BRA `(.L_x_64) ;  /* 0x0000000000508947 */ /* 0x000fea0003800000 */
[----:B------:R-:W1:Y:S02]  /*01a0*/  LDCU UR4, c[0x0][0x388] ;  /* 0x00007100ff0477ac */ /* 0x000e640008000800 */
.L_x_67:
[--C-:B0-----:R-:W-:Y:S01]  /*01b0*/  IMAD.MOV.U32 R4, RZ, RZ, R0.reuse ;  /* 0x000000ffff047224 */ /* 0x101fe200078e0000 */
[----:B------:R-:W-:Y:S01]  /*01c0*/  SHF.R.U32.HI R0, RZ, 0x1, R0 ;  /* 0x00000001ff007819 */ /* 0x000fe20000011600 */
[----:B------:R-:W-:Y:S04]  /*01d0*/  BSSY.RECONVERGENT B0, `(.L_x_65) ;  /* 0x000000d000007945 */ /* 0x000fe80003800200 */
[----:B------:R-:W-:-:S05]  /*01e0*/  IMAD.IADD R2, R5, 0x1, R0 ;  /* 0x0000000105027824 */ /* 0x000fca00078e0200 */
[----:B-1----:R-:W-:-:S04]  /*01f0*/  ISETP.GE.AND P0, PT, R2, UR4, PT ;  /* 0x0000000402007c0c */ /* 0x002fc8000bf06270 */
[----:B------:R-:W-:-:S13]  /*0200*/  ISETP.GE.U32.OR P0, PT, R8, R0, P0 ;  /* 0x000000000800720c */ /* 0x000fda0000706470 */
[----:B------:R-:W-:Y:S05]  /*0210*/  @P0 BRA `(.L_x_66) ;  /* 0x0000000000200947 */ /* 0x000fea0003800000 */
[----:B------:R-:W-:Y:S01]  /*0220*/  LEA R3, R0, R7, 0x2 ;  /* 0x0000000700037211 */ /* 0x000fe200078e10ff */
[----:B------:R-:W-:Y:S05]  /*0230*/  LDS R2, [R7] ;  /* 0x0000000007027984 */ /* 0x000fea0000000800 */
[----:B------:R-:W0:Y:S02]  /*0240*/  LDS R3, [R3] ;  /* 0x0000000003037984 */ /* 0x000e240000000800 */
[----:B0-----:R-:W-:-:S13]  /*0250*/  FSETP.GEU.AND P0, PT, R2, R3, PT ;  /* 0x000000030200720b */ /* 0x001fda0003f0e000 */
[----:B------:R-:W-:Y:S01]  /*0260*/  @!P0 IMAD R2, R0, 0x4, R11 ;  /* 0x0000000400028824 */ /* 0x000fe200078e020b */
[----:B------:R-:W-:Y:S05]  /*0270*/  @!P0 STS [R7], R3 ;  /* 0x0000000307008388 */ /* 0x000fea0000000800 */
[----:B------:R-:W0:Y:S04]  /*0280*/  @!P0 LDS R2, [R2] ;  /* 0x0000000002028984 */ /* 0x000e280000000800 */
[----:B0-----:R0:W-:Y:S02]  /*0290*/  @!P0 STS [R11], R2 ;  /* 0x000000020b008388 */ /* 0x0011e40000000800 */
.L_x_66:
[----:B------:R-:W-:Y:S05]  /*02a0*/  BSYNC.RECONVERGENT B0 ;  /* 0x0000000000007941 */ /* 0x000fea0003800200 */
.L_x_65:
[----:B------:R-:W-:Y:S01]  /*02b0*/  BAR.SYNC.DEFER_BLOCKING 0x0 ;  /* 0x0000000000007b1d */ /* 0x000fe20000010000 */
[----:B------:R-:W-:-:S13]  /*02c0*/  ISETP.GT.U32.AND P0, PT, R4, 0x3, PT ;  /* 0x000000030400780c */ /* 0x000fda0003f04070 */
[----:B------:R-:W-:Y:S05]  /*02d0*/  @P0 BRA `(.L_x_67) ;  /* 0xfffffffc00b40947 */ /* 0x000fea000383ffff */
.L_x_64:
[----:B------:R-:W-:-:S13]  /*02e0*/  ISETP.NE.AND P0, PT, R8, RZ, PT ;  /* 0x000000ff0800720c */ /* 0x000fda0003f05270 */
[----:B------:R-:W-:Y:S05]  /*02f0*/  @P0 EXIT ;  /* 0x000000000000094d */ /* 0x000fea0003800000 */
[----:B------:R-:W1:Y:S01]  /*0300*/  S2UR UR5, SR_CgaCtaId ;  /* 0x00000000000579c3 */ /* 0x000e620000008800 */
[----:B------:R-:W-:-:S07]  /*0310*/  UMOV UR4, 0x400 ;  /* 0x0000040000047882 */ /* 0x000fce0000000000 */
[----:B0-----:R-:W0:Y:S01]  /*0320*/  LDC.64 R2, c[0x0][0x390] ;  /* 0x0000e400ff027b82 */ /* 0x001e220000000a00 */
[----:B-1----:R-:W-:-:S09]  /*0330*/  ULEA UR4, UR5, UR4, 0x18 ;  /* 0x0000000405047291 */ /* 0x002fd2000f8ec0ff */
[----:B------:R-:W0:Y:S04]  /*0340*/  LDS R5, [UR4] ;  /* 0x00000004ff057984 */ /* 0x000e280008000800 */
[----:B0-----:R0:W-:Y:S04]  /*0350*/  REDG.E.MAX.S32.STRONG.GPU desc[UR6][R2.64], R5 ;  /* 0x000000050200798e */ /* 0x0011e8000d12e306 */
[----:B------:R-:W2:Y:S02]  /*0360*/  LDG.E R0, desc[UR6][R2.64] ;  /* 0x0000000602007981 */ /* 0x000ea4000c1e1900 */
[----:B--2---:R-:W-:-:S13]  /*0370*/  FSETP.NEU.AND P0, PT, R0, R5, PT ;  /* 0x000000050000720b */ /* 0x004fda0003f0d000 */
[----:B0-----:R-:W-:Y:S05]  /*0380*/  @P0 EXIT ;  /* 0x000000000000094d */ /* 0x001fea0003800000 */
[----:B------:R-:W0:Y:S01]  /*0390*/  LDS R5, [R9] ;  /* 0x0000000009057984 */ /* 0x000e220000000800 */
[----:B------:R-:W0:Y:S03]  /*03a0*/  LDC.64 R2, c[0x0][0x398] ;  /* 0x0000e600ff027b82 */ /* 0x000e260000000a00 */
[----:B0-----:R-:W-:Y:S01]  /*03b0*/  STG.E desc[UR6][R2.64], R5 ;  /* 0x0000000502007986 */ /* 0x001fe2000c101906 */
[----:B------:R-:W-:Y:S05]  /*03c0*/  EXIT ;  /* 0x000000000000794d */ /* 0x000fea0003800000 */
.L_x_68:
        /* <DEDUP_REMOVED lines=11> */
.L_x_74:


//--------------------- .nv.shared._Z16largeBitonicSortPfiii --------------------------
	.section	.nv.shared._Z16largeBitonicSortPfiii,"aw",@nobits
	.sectionflags	@""
	.align	16
	.zero		1024


//--------------------- .nv.shared.reserved.0     --------------------------
	.section	.nv.shared.reserved.0,"aw",@nobits
	.weak		__nv_reservedSMEM_offset_0_alias
	.size		__nv_reservedSMEM_offset_0_alias, 0, 64
	.other		__nv_reservedSMEM_offset_0_alias,@"STO_CUDA_RESERVED_SHARED STV_DEFAULT"
__nv_reservedSMEM_offset_0_alias:
	.zero		0
	.zero		64


//--------------------- .nv.shared._Z10topKKernelPKfiiPf --------------------------
	.section	.nv.shared._Z10topKKernelPKfiiPf,"aw",@nobits
	.sectionflags	@""
	.align	16
	.zero		1024


//--------------------- .nv.shared._Z9mergeTopKPfS_ii --------------------------
	.section	.nv.shared._Z9mergeTopKPfS_ii,"aw",@nobits
	.sectionflags	@""
	.align	16
	.zero		1024


//--------------------- .nv.shared._Z18partialBitonicSortPfS_ii --------------------------
	.section	.nv.shared._Z18partialBitonicSortPfS_ii,"aw",@nobits
	.sectionflags	@""
	.align	16
	.zero		1024


//--------------------- .nv.shared._Z17bitonicSortKernelPfiii --------------------------
	.section	.nv.shared._Z17bitonicSortKernelPfiii,"aw",@nobits
	.sectionflags	@""
	.align	16
	.zero		1024


//--------------------- .nv.shared._Z13findMaxKernelPfiS_Pi --------------------------
	.section	.nv.shared._Z13findMaxKernelPfiS_Pi,"aw",@nobits
	.sectionflags	@""
	.align	16
	.zero		1024


//--------------------- .nv.constant0._Z16largeBitonicSortPfiii --------------------------
	.section	.nv.constant0._Z16largeBitonicSortPfiii,"a",@progbits
	.sectionflags	@""
	.align	4
.nv.constant0._Z16largeBitonicSortPfiii:
	.zero		916


//--------------------- .nv.constant0._Z10topKKernelPKfiiPf --------------------------
	.section	.nv.constant0._Z10topKKernelPKfiiPf,"a",@progbits
	.sectionflags	@""
	.align	4
.nv.constant0._Z10topKKernelPKfiiPf:
	.zero		920


//--------------------- .nv.constant0._Z9mergeTopKPfS_ii --------------------------
	.section	.nv.constant0._Z9mergeTopKPfS_ii,"a",@progbits
	.sectionflags	@""
	.align	4
.nv.constant0._Z9mergeTopKPfS_ii:
	.zero		920


//--------------------- .nv.constant0._Z18partialBitonicSortPfS_ii --------------------------
	.section	.nv.constant0._Z18partialBitonicSortPfS_ii,"a",@progbits
	.sectionflags	@""
	.align	4
.nv.constant0._Z18partialBitonicSortPfS_ii:
	.zero		920


//--------------------- .nv.constant0._Z17bitonicSortKernelPfiii --------------------------
	.section	.nv.constant0._Z17bitonicSortKernelPfiii,"a",@progbits
	.sectionflags	@""
	.align	4
.nv.constant0._Z17bitonicSortKernelPfiii:
	.zero		916


//--------------------- .nv.constant0._Z13findMaxKernelPfiS_Pi --------------------------
	.section	.nv.constant0._Z13findMaxKernelPfiS_Pi,"a",@progbits
	.sectionflags	@""
	.align	4
.nv.constant0._Z13findMaxKernelPfiS_Pi:
	.zero		928


//--------------------- SYMBOLS --------------------------

	.type		.nv.reservedSmem.offset0,@object
	.size		.nv.reservedSmem.offset0,0x4
	.type		.nv.reservedSmem.cap,@object
	.size		.nv.reservedSmem.cap,0x4
